//
// Generated by NVIDIA NVVM Compiler
//
// Compiler Build ID: CL-36424714
// Cuda compilation tools, release 13.0, V13.0.88
// Based on NVVM 20.0.0
//

.version 9.0
.target sm_100
.address_size 64

	// .globl	_Z10vector_mulPfS_S_i
.extern .shared .align 16 .b8 sdata[];
.global .align 4 .b8 __cudart_i2opi_f[24] = {65, 144, 67, 60, 153, 149, 98, 219, 192, 221, 52, 245, 209, 87, 39, 252, 41, 21, 68, 78, 110, 131, 249, 162};

.visible .entry _Z10vector_mulPfS_S_i(
	.param .u64 .ptr .align 1 _Z10vector_mulPfS_S_i_param_0,
	.param .u64 .ptr .align 1 _Z10vector_mulPfS_S_i_param_1,
	.param .u64 .ptr .align 1 _Z10vector_mulPfS_S_i_param_2,
	.param .u32 _Z10vector_mulPfS_S_i_param_3
)
{
	.reg .pred 	%p<6>;
	.reg .b32 	%r<14>;
	.reg .b32 	%f<12>;
	.reg .b64 	%rd<10>;

	ld.param.u64 	%rd1, [_Z10vector_mulPfS_S_i_param_0];
	ld.param.u64 	%rd2, [_Z10vector_mulPfS_S_i_param_1];
	ld.param.u64 	%rd3, [_Z10vector_mulPfS_S_i_param_2];
	ld.param.u32 	%r7, [_Z10vector_mulPfS_S_i_param_3];
	mov.u32 	%r1, %tid.x;
	mov.u32 	%r13, %ntid.x;
	mov.u32 	%r8, %ctaid.x;
	mad.lo.s32 	%r3, %r13, %r8, %r1;
	setp.ge.s32 	%p1, %r3, %r7;
	mov.f32 	%f11, 0f00000000;
	@%p1 bra 	$L__BB0_2;
	cvta.to.global.u64 	%rd4, %rd1;
	cvta.to.global.u64 	%rd5, %rd2;
	mul.wide.s32 	%rd6, %r3, 4;
	add.s64 	%rd7, %rd4, %rd6;
	ld.global.f32 	%f4, [%rd7];
	add.s64 	%rd8, %rd5, %rd6;
	ld.global.f32 	%f5, [%rd8];
	mul.f32 	%f11, %f4, %f5;
$L__BB0_2:
	shl.b32 	%r9, %r1, 2;
	mov.u32 	%r10, sdata;
	add.s32 	%r4, %r10, %r9;
	st.shared.f32 	[%r4], %f11;
	bar.sync 	0;
	setp.lt.u32 	%p2, %r13, 2;
	@%p2 bra 	$L__BB0_6;
$L__BB0_3:
	shr.u32 	%r6, %r13, 1;
	setp.ge.u32 	%p3, %r1, %r6;
	@%p3 bra 	$L__BB0_5;
	shl.b32 	%r11, %r6, 2;
	add.s32 	%r12, %r4, %r11;
	ld.shared.f32 	%f6, [%r12];
	ld.shared.f32 	%f7, [%r4];
	add.f32 	%f8, %f6, %f7;
	st.shared.f32 	[%r4], %f8;
$L__BB0_5:
	bar.sync 	0;
	setp.gt.u32 	%p4, %r13, 3;
	mov.u32 	%r13, %r6;
	@%p4 bra 	$L__BB0_3;
$L__BB0_6:
	setp.ne.s32 	%p5, %r1, 0;
	@%p5 bra 	$L__BB0_8;
	ld.shared.f32 	%f9, [sdata];
	cvta.to.global.u64 	%rd9, %rd3;
	atom.global.add.f32 	%f10, [%rd9], %f9;
$L__BB0_8:
	ret;

}
	// .globl	_Z17compute_block_sumPfS_i
.visible .entry _Z17compute_block_sumPfS_i(
	.param .u64 .ptr .align 1 _Z17compute_block_sumPfS_i_param_0,
	.param .u64 .ptr .align 1 _Z17compute_block_sumPfS_i_param_1,
	.param .u32 _Z17compute_block_sumPfS_i_param_2
)
{
	.reg .pred 	%p<6>;
	.reg .b32 	%r<14>;
	.reg .b32 	%f<10>;
	.reg .b64 	%rd<9>;

	ld.param.u64 	%rd1, [_Z17compute_block_sumPfS_i_param_0];
	ld.param.u64 	%rd2, [_Z17compute_block_sumPfS_i_param_1];
	ld.param.u32 	%r8, [_Z17compute_block_sumPfS_i_param_2];
	mov.u32 	%r1, %tid.x;
	mov.u32 	%r13, %ntid.x;
	mov.u32 	%r3, %ctaid.x;
	mad.lo.s32 	%r4, %r13, %r3, %r1;
	setp.ge.s32 	%p1, %r4, %r8;
	mov.f32 	%f9, 0f00000000;
	@%p1 bra 	$L__BB1_2;
	cvta.to.global.u64 	%rd3, %rd1;
	mul.wide.s32 	%rd4, %r4, 4;
	add.s64 	%rd5, %rd3, %rd4;
	ld.global.f32 	%f4, [%rd5];
	mul.f32 	%f9, %f4, %f4;
$L__BB1_2:
	shl.b32 	%r9, %r1, 2;
	mov.u32 	%r10, sdata;
	add.s32 	%r5, %r10, %r9;
	st.shared.f32 	[%r5], %f9;
	bar.sync 	0;
	setp.lt.u32 	%p2, %r13, 2;
	@%p2 bra 	$L__BB1_6;
$L__BB1_3:
	shr.u32 	%r7, %r13, 1;
	setp.ge.u32 	%p3, %r1, %r7;
	@%p3 bra 	$L__BB1_5;
	shl.b32 	%r11, %r7, 2;
	add.s32 	%r12, %r5, %r11;
	ld.shared.f32 	%f5, [%r12];
	ld.shared.f32 	%f6, [%r5];
	add.f32 	%f7, %f5, %f6;
	st.shared.f32 	[%r5], %f7;
$L__BB1_5:
	bar.sync 	0;
	setp.gt.u32 	%p4, %r13, 3;
	mov.u32 	%r13, %r7;
	@%p4 bra 	$L__BB1_3;
$L__BB1_6:
	setp.ne.s32 	%p5, %r1, 0;
	@%p5 bra 	$L__BB1_8;
	ld.shared.f32 	%f8, [sdata];
	cvta.to.global.u64 	%rd6, %rd2;
	mul.wide.u32 	%rd7, %r3, 4;
	add.s64 	%rd8, %rd6, %rd7;
	st.global.f32 	[%rd8], %f8;
$L__BB1_8:
	ret;

}
	// .globl	_Z16reduce_block_sumPfi
.visible .entry _Z16reduce_block_sumPfi(
	.param .u64 .ptr .align 1 _Z16reduce_block_sumPfi_param_0,
	.param .u32 _Z16reduce_block_sumPfi_param_1
)
{
	.reg .pred 	%p<7>;
	.reg .b32 	%r<16>;
	.reg .b32 	%f<13>;
	.reg .b64 	%rd<5>;

	ld.param.u64 	%rd2, [_Z16reduce_block_sumPfi_param_0];
	ld.param.u32 	%r9, [_Z16reduce_block_sumPfi_param_1];
	cvta.to.global.u64 	%rd1, %rd2;
	mov.u32 	%r1, %tid.x;
	setp.ge.s32 	%p1, %r1, %r9;
	mov.f32 	%f12, 0f00000000;
	@%p1 bra 	$L__BB2_3;
	mov.f32 	%f12, 0f00000000;
	mov.u32 	%r2, %ntid.x;
	mov.u32 	%r14, %r1;
$L__BB2_2:
	mul.wide.s32 	%rd3, %r14, 4;
	add.s64 	%rd4, %rd1, %rd3;
	ld.global.f32 	%f6, [%rd4];
	add.f32 	%f12, %f12, %f6;
	add.s32 	%r14, %r14, %r2;
	setp.lt.s32 	%p2, %r14, %r9;
	@%p2 bra 	$L__BB2_2;
$L__BB2_3:
	shl.b32 	%r10, %r1, 2;
	mov.u32 	%r11, sdata;
	add.s32 	%r5, %r11, %r10;
	st.shared.f32 	[%r5], %f12;
	bar.sync 	0;
	mov.u32 	%r15, %ntid.x;
	setp.lt.u32 	%p3, %r15, 2;
	@%p3 bra 	$L__BB2_7;
$L__BB2_4:
	shr.u32 	%r8, %r15, 1;
	setp.ge.u32 	%p4, %r1, %r8;
	@%p4 bra 	$L__BB2_6;
	shl.b32 	%r12, %r8, 2;
	add.s32 	%r13, %r5, %r12;
	ld.shared.f32 	%f7, [%r13];
	ld.shared.f32 	%f8, [%r5];
	add.f32 	%f9, %f7, %f8;
	st.shared.f32 	[%r5], %f9;
$L__BB2_6:
	bar.sync 	0;
	setp.gt.u32 	%p5, %r15, 3;
	mov.u32 	%r15, %r8;
	@%p5 bra 	$L__BB2_4;
$L__BB2_7:
	setp.ne.s32 	%p6, %r1, 0;
	@%p6 bra 	$L__BB2_9;
	ld.shared.f32 	%f10, [sdata];
	st.global.f32 	[%rd1], %f10;
$L__BB2_9:
	ret;

}
	// .globl	_Z13normalize_vecPKfPffi
.visible .entry _Z13normalize_vecPKfPffi(
	.param .u64 .ptr .align 1 _Z13normalize_vecPKfPffi_param_0,
	.param .u64 .ptr .align 1 _Z13normalize_vecPKfPffi_param_1,
	.param .f32 _Z13normalize_vecPKfPffi_param_2,
	.param .u32 _Z13normalize_vecPKfPffi_param_3
)
{
	.reg .pred 	%p<2>;
	.reg .b32 	%r<6>;
	.reg .b32 	%f<6>;
	.reg .b64 	%rd<8>;

	ld.param.u64 	%rd1, [_Z13normalize_vecPKfPffi_param_0];
	ld.param.u64 	%rd2, [_Z13normalize_vecPKfPffi_param_1];
	ld.param.f32 	%f1, [_Z13normalize_vecPKfPffi_param_2];
	ld.param.u32 	%r2, [_Z13normalize_vecPKfPffi_param_3];
	mov.u32 	%r3, %tid.x;
	mov.u32 	%r4, %ntid.x;
	mov.u32 	%r5, %ctaid.x;
	mad.lo.s32 	%r1, %r4, %r5, %r3;
	setp.ge.s32 	%p1, %r1, %r2;
	@%p1 bra 	$L__BB3_2;
	cvta.to.global.u64 	%rd3, %rd1;
	cvta.to.global.u64 	%rd4, %rd2;
	sqrt.rn.f32 	%f2, %f1;
	rcp.rn.f32 	%f3, %f2;
	mul.wide.s32 	%rd5, %r1, 4;
	add.s64 	%rd6, %rd3, %rd5;
	ld.global.f32 	%f4, [%rd6];
	mul.f32 	%f5, %f4, %f3;
	add.s64 	%rd7, %rd4, %rd5;
	st.global.f32 	[%rd7], %f5;
$L__BB3_2:
	ret;

}
	// .globl	_Z10vector_sinPfS_i
.visible .entry _Z10vector_sinPfS_i(
	.param .u64 .ptr .align 1 _Z10vector_sinPfS_i_param_0,
	.param .u64 .ptr .align 1 _Z10vector_sinPfS_i_param_1,
	.param .u32 _Z10vector_sinPfS_i_param_2
)
{
	.local .align 4 .b8 	__local_depot4[28];
	.reg .b64 	%SP;
	.reg .b64 	%SPL;
	.reg .pred 	%p<61>;
	.reg .b32 	%r<283>;
	.reg .b32 	%f<190>;
	.reg .b64 	%rd<149>;
	.reg .b64 	%fd<15>;

	mov.u64 	%SPL, __local_depot4;
	ld.param.u64 	%rd53, [_Z10vector_sinPfS_i_param_0];
	ld.param.u64 	%rd54, [_Z10vector_sinPfS_i_param_1];
	ld.param.u32 	%r101, [_Z10vector_sinPfS_i_param_2];
	cvta.to.global.u64 	%rd1, %rd54;
	cvta.to.global.u64 	%rd2, %rd53;
	add.u64 	%rd3, %SPL, 0;
	mov.u32 	%r102, %tid.x;
	mov.u32 	%r103, %ntid.x;
	mov.u32 	%r104, %ctaid.x;
	mad.lo.s32 	%r1, %r103, %r104, %r102;
	shl.b32 	%r2, %r1, 2;
	or.b32  	%r105, %r2, 3;
	setp.ge.s32 	%p1, %r105, %r101;
	@%p1 bra 	$L__BB4_34;
	mul.wide.s32 	%rd92, %r1, 16;
	add.s64 	%rd93, %rd2, %rd92;
	ld.global.v4.f32 	{%f1, %f2, %f3, %f4}, [%rd93];
	mul.f32 	%f106, %f1, 0f3F22F983;
	cvt.rni.s32.f32 	%r258, %f106;
	cvt.rn.f32.s32 	%f107, %r258;
	fma.rn.f32 	%f108, %f107, 0fBFC90FDA, %f1;
	fma.rn.f32 	%f109, %f107, 0fB3A22168, %f108;
	fma.rn.f32 	%f183, %f107, 0fA7C234C5, %f109;
	abs.f32 	%f6, %f1;
	setp.ltu.f32 	%p29, %f6, 0f47CE4780;
	@%p29 bra 	$L__BB4_9;
	setp.neu.f32 	%p30, %f6, 0f7F800000;
	@%p30 bra 	$L__BB4_4;
	mov.f32 	%f112, 0f00000000;
	mul.rn.f32 	%f183, %f1, %f112;
	mov.b32 	%r258, 0;
	bra.uni 	$L__BB4_9;
$L__BB4_4:
	mov.b32 	%r4, %f1;
	shl.b32 	%r172, %r4, 8;
	or.b32  	%r5, %r172, -2147483648;
	mov.b64 	%rd130, 0;
	mov.b32 	%r255, 0;
	mov.u64 	%rd128, __cudart_i2opi_f;
	mov.u64 	%rd129, %rd3;
$L__BB4_5:
	.pragma "nounroll";
	ld.global.nc.u32 	%r173, [%rd128];
	mad.wide.u32 	%rd96, %r173, %r5, %rd130;
	shr.u64 	%rd130, %rd96, 32;
	st.local.u32 	[%rd129], %rd96;
	add.s32 	%r255, %r255, 1;
	add.s64 	%rd129, %rd129, 4;
	add.s64 	%rd128, %rd128, 4;
	setp.ne.s32 	%p31, %r255, 6;
	@%p31 bra 	$L__BB4_5;
	shr.u32 	%r174, %r4, 23;
	st.local.u32 	[%rd3+24], %rd130;
	and.b32  	%r8, %r174, 31;
	and.b32  	%r175, %r174, 224;
	add.s32 	%r176, %r175, -128;
	shr.u32 	%r177, %r176, 5;
	mul.wide.u32 	%rd97, %r177, 4;
	sub.s64 	%rd10, %rd3, %rd97;
	ld.local.u32 	%r256, [%rd10+24];
	ld.local.u32 	%r257, [%rd10+20];
	setp.eq.s32 	%p32, %r8, 0;
	@%p32 bra 	$L__BB4_8;
	shf.l.wrap.b32 	%r256, %r257, %r256, %r8;
	ld.local.u32 	%r178, [%rd10+16];
	shf.l.wrap.b32 	%r257, %r178, %r257, %r8;
$L__BB4_8:
	shr.u32 	%r179, %r256, 30;
	shf.l.wrap.b32 	%r180, %r257, %r256, 2;
	shl.b32 	%r181, %r257, 2;
	shr.u32 	%r182, %r180, 31;
	add.s32 	%r183, %r182, %r179;
	neg.s32 	%r184, %r183;
	setp.lt.s32 	%p33, %r4, 0;
	selp.b32 	%r258, %r184, %r183, %p33;
	xor.b32  	%r185, %r180, %r4;
	shr.s32 	%r186, %r180, 31;
	xor.b32  	%r187, %r186, %r180;
	xor.b32  	%r188, %r186, %r181;
	cvt.u64.u32 	%rd98, %r187;
	shl.b64 	%rd99, %rd98, 32;
	cvt.u64.u32 	%rd100, %r188;
	or.b64  	%rd101, %rd99, %rd100;
	cvt.rn.f64.s64 	%fd7, %rd101;
	mul.f64 	%fd8, %fd7, 0d3BF921FB54442D19;
	cvt.rn.f32.f64 	%f110, %fd8;
	neg.f32 	%f111, %f110;
	setp.lt.s32 	%p34, %r185, 0;
	selp.f32 	%f183, %f111, %f110, %p34;
$L__BB4_9:
	mul.rn.f32 	%f113, %f183, %f183;
	and.b32  	%r190, %r258, 1;
	setp.eq.b32 	%p35, %r190, 1;
	selp.f32 	%f114, 0f3F800000, %f183, %p35;
	fma.rn.f32 	%f115, %f113, %f114, 0f00000000;
	fma.rn.f32 	%f116, %f113, 0f37CBAC00, 0fBAB607ED;
	selp.f32 	%f117, %f116, 0fB94D4153, %p35;
	selp.f32 	%f118, 0f3D2AAABB, 0f3C0885E4, %p35;
	fma.rn.f32 	%f119, %f117, %f113, %f118;
	selp.f32 	%f120, 0fBEFFFFFF, 0fBE2AAAA8, %p35;
	fma.rn.f32 	%f121, %f119, %f113, %f120;
	fma.rn.f32 	%f122, %f121, %f115, %f114;
	and.b32  	%r191, %r258, 2;
	setp.eq.s32 	%p36, %r191, 0;
	mov.f32 	%f123, 0f00000000;
	sub.f32 	%f124, %f123, %f122;
	selp.f32 	%f10, %f122, %f124, %p36;
	mul.f32 	%f125, %f2, 0f3F22F983;
	cvt.rni.s32.f32 	%r262, %f125;
	cvt.rn.f32.s32 	%f126, %r262;
	fma.rn.f32 	%f127, %f126, 0fBFC90FDA, %f2;
	fma.rn.f32 	%f128, %f126, 0fB3A22168, %f127;
	fma.rn.f32 	%f184, %f126, 0fA7C234C5, %f128;
	abs.f32 	%f12, %f2;
	setp.ltu.f32 	%p37, %f12, 0f47CE4780;
	@%p37 bra 	$L__BB4_17;
	setp.neu.f32 	%p38, %f12, 0f7F800000;
	@%p38 bra 	$L__BB4_12;
	mov.f32 	%f131, 0f00000000;
	mul.rn.f32 	%f184, %f2, %f131;
	mov.b32 	%r262, 0;
	bra.uni 	$L__BB4_17;
$L__BB4_12:
	mov.b32 	%r18, %f2;
	shl.b32 	%r193, %r18, 8;
	or.b32  	%r19, %r193, -2147483648;
	mov.b64 	%rd133, 0;
	mov.b32 	%r259, 0;
	mov.u64 	%rd131, __cudart_i2opi_f;
	mov.u64 	%rd132, %rd3;
$L__BB4_13:
	.pragma "nounroll";
	ld.global.nc.u32 	%r194, [%rd131];
	mad.wide.u32 	%rd104, %r194, %r19, %rd133;
	shr.u64 	%rd133, %rd104, 32;
	st.local.u32 	[%rd132], %rd104;
	add.s32 	%r259, %r259, 1;
	add.s64 	%rd132, %rd132, 4;
	add.s64 	%rd131, %rd131, 4;
	setp.ne.s32 	%p39, %r259, 6;
	@%p39 bra 	$L__BB4_13;
	shr.u32 	%r195, %r18, 23;
	st.local.u32 	[%rd3+24], %rd133;
	and.b32  	%r22, %r195, 31;
	and.b32  	%r196, %r195, 224;
	add.s32 	%r197, %r196, -128;
	shr.u32 	%r198, %r197, 5;
	mul.wide.u32 	%rd105, %r198, 4;
	sub.s64 	%rd17, %rd3, %rd105;
	ld.local.u32 	%r260, [%rd17+24];
	ld.local.u32 	%r261, [%rd17+20];
	setp.eq.s32 	%p40, %r22, 0;
	@%p40 bra 	$L__BB4_16;
	shf.l.wrap.b32 	%r260, %r261, %r260, %r22;
	ld.local.u32 	%r199, [%rd17+16];
	shf.l.wrap.b32 	%r261, %r199, %r261, %r22;
$L__BB4_16:
	shr.u32 	%r200, %r260, 30;
	shf.l.wrap.b32 	%r201, %r261, %r260, 2;
	shl.b32 	%r202, %r261, 2;
	shr.u32 	%r203, %r201, 31;
	add.s32 	%r204, %r203, %r200;
	neg.s32 	%r205, %r204;
	setp.lt.s32 	%p41, %r18, 0;
	selp.b32 	%r262, %r205, %r204, %p41;
	xor.b32  	%r206, %r201, %r18;
	shr.s32 	%r207, %r201, 31;
	xor.b32  	%r208, %r207, %r201;
	xor.b32  	%r209, %r207, %r202;
	cvt.u64.u32 	%rd106, %r208;
	shl.b64 	%rd107, %rd106, 32;
	cvt.u64.u32 	%rd108, %r209;
	or.b64  	%rd109, %rd107, %rd108;
	cvt.rn.f64.s64 	%fd9, %rd109;
	mul.f64 	%fd10, %fd9, 0d3BF921FB54442D19;
	cvt.rn.f32.f64 	%f129, %fd10;
	neg.f32 	%f130, %f129;
	setp.lt.s32 	%p42, %r206, 0;
	selp.f32 	%f184, %f130, %f129, %p42;
$L__BB4_17:
	mul.rn.f32 	%f132, %f184, %f184;
	and.b32  	%r211, %r262, 1;
	setp.eq.b32 	%p43, %r211, 1;
	selp.f32 	%f133, 0f3F800000, %f184, %p43;
	fma.rn.f32 	%f134, %f132, %f133, 0f00000000;
	fma.rn.f32 	%f135, %f132, 0f37CBAC00, 0fBAB607ED;
	selp.f32 	%f136, %f135, 0fB94D4153, %p43;
	selp.f32 	%f137, 0f3D2AAABB, 0f3C0885E4, %p43;
	fma.rn.f32 	%f138, %f136, %f132, %f137;
	selp.f32 	%f139, 0fBEFFFFFF, 0fBE2AAAA8, %p43;
	fma.rn.f32 	%f140, %f138, %f132, %f139;
	fma.rn.f32 	%f141, %f140, %f134, %f133;
	and.b32  	%r212, %r262, 2;
	setp.eq.s32 	%p44, %r212, 0;
	mov.f32 	%f142, 0f00000000;
	sub.f32 	%f143, %f142, %f141;
	selp.f32 	%f16, %f141, %f143, %p44;
	mul.f32 	%f144, %f3, 0f3F22F983;
	cvt.rni.s32.f32 	%r266, %f144;
	cvt.rn.f32.s32 	%f145, %r266;
	fma.rn.f32 	%f146, %f145, 0fBFC90FDA, %f3;
	fma.rn.f32 	%f147, %f145, 0fB3A22168, %f146;
	fma.rn.f32 	%f185, %f145, 0fA7C234C5, %f147;
	abs.f32 	%f18, %f3;
	setp.ltu.f32 	%p45, %f18, 0f47CE4780;
	@%p45 bra 	$L__BB4_25;
	setp.neu.f32 	%p46, %f18, 0f7F800000;
	@%p46 bra 	$L__BB4_20;
	mov.f32 	%f150, 0f00000000;
	mul.rn.f32 	%f185, %f3, %f150;
	mov.b32 	%r266, 0;
	bra.uni 	$L__BB4_25;
$L__BB4_20:
	mov.b32 	%r32, %f3;
	shl.b32 	%r214, %r32, 8;
	or.b32  	%r33, %r214, -2147483648;
	mov.b64 	%rd136, 0;
	mov.b32 	%r263, 0;
	mov.u64 	%rd134, __cudart_i2opi_f;
	mov.u64 	%rd135, %rd3;
$L__BB4_21:
	.pragma "nounroll";
	ld.global.nc.u32 	%r215, [%rd134];
	mad.wide.u32 	%rd112, %r215, %r33, %rd136;
	shr.u64 	%rd136, %rd112, 32;
	st.local.u32 	[%rd135], %rd112;
	add.s32 	%r263, %r263, 1;
	add.s64 	%rd135, %rd135, 4;
	add.s64 	%rd134, %rd134, 4;
	setp.ne.s32 	%p47, %r263, 6;
	@%p47 bra 	$L__BB4_21;
	shr.u32 	%r216, %r32, 23;
	st.local.u32 	[%rd3+24], %rd136;
	and.b32  	%r36, %r216, 31;
	and.b32  	%r217, %r216, 224;
	add.s32 	%r218, %r217, -128;
	shr.u32 	%r219, %r218, 5;
	mul.wide.u32 	%rd113, %r219, 4;
	sub.s64 	%rd24, %rd3, %rd113;
	ld.local.u32 	%r264, [%rd24+24];
	ld.local.u32 	%r265, [%rd24+20];
	setp.eq.s32 	%p48, %r36, 0;
	@%p48 bra 	$L__BB4_24;
	shf.l.wrap.b32 	%r264, %r265, %r264, %r36;
	ld.local.u32 	%r220, [%rd24+16];
	shf.l.wrap.b32 	%r265, %r220, %r265, %r36;
$L__BB4_24:
	shr.u32 	%r221, %r264, 30;
	shf.l.wrap.b32 	%r222, %r265, %r264, 2;
	shl.b32 	%r223, %r265, 2;
	shr.u32 	%r224, %r222, 31;
	add.s32 	%r225, %r224, %r221;
	neg.s32 	%r226, %r225;
	setp.lt.s32 	%p49, %r32, 0;
	selp.b32 	%r266, %r226, %r225, %p49;
	xor.b32  	%r227, %r222, %r32;
	shr.s32 	%r228, %r222, 31;
	xor.b32  	%r229, %r228, %r222;
	xor.b32  	%r230, %r228, %r223;
	cvt.u64.u32 	%rd114, %r229;
	shl.b64 	%rd115, %rd114, 32;
	cvt.u64.u32 	%rd116, %r230;
	or.b64  	%rd117, %rd115, %rd116;
	cvt.rn.f64.s64 	%fd11, %rd117;
	mul.f64 	%fd12, %fd11, 0d3BF921FB54442D19;
	cvt.rn.f32.f64 	%f148, %fd12;
	neg.f32 	%f149, %f148;
	setp.lt.s32 	%p50, %r227, 0;
	selp.f32 	%f185, %f149, %f148, %p50;
$L__BB4_25:
	mul.rn.f32 	%f151, %f185, %f185;
	and.b32  	%r232, %r266, 1;
	setp.eq.b32 	%p51, %r232, 1;
	selp.f32 	%f152, 0f3F800000, %f185, %p51;
	fma.rn.f32 	%f153, %f151, %f152, 0f00000000;
	fma.rn.f32 	%f154, %f151, 0f37CBAC00, 0fBAB607ED;
	selp.f32 	%f155, %f154, 0fB94D4153, %p51;
	selp.f32 	%f156, 0f3D2AAABB, 0f3C0885E4, %p51;
	fma.rn.f32 	%f157, %f155, %f151, %f156;
	selp.f32 	%f158, 0fBEFFFFFF, 0fBE2AAAA8, %p51;
	fma.rn.f32 	%f159, %f157, %f151, %f158;
	fma.rn.f32 	%f160, %f159, %f153, %f152;
	and.b32  	%r233, %r266, 2;
	setp.eq.s32 	%p52, %r233, 0;
	mov.f32 	%f161, 0f00000000;
	sub.f32 	%f162, %f161, %f160;
	selp.f32 	%f22, %f160, %f162, %p52;
	mul.f32 	%f163, %f4, 0f3F22F983;
	cvt.rni.s32.f32 	%r270, %f163;
	cvt.rn.f32.s32 	%f164, %r270;
	fma.rn.f32 	%f165, %f164, 0fBFC90FDA, %f4;
	fma.rn.f32 	%f166, %f164, 0fB3A22168, %f165;
	fma.rn.f32 	%f186, %f164, 0fA7C234C5, %f166;
	abs.f32 	%f24, %f4;
	setp.ltu.f32 	%p53, %f24, 0f47CE4780;
	@%p53 bra 	$L__BB4_33;
	setp.neu.f32 	%p54, %f24, 0f7F800000;
	@%p54 bra 	$L__BB4_28;
	mov.f32 	%f169, 0f00000000;
	mul.rn.f32 	%f186, %f4, %f169;
	mov.b32 	%r270, 0;
	bra.uni 	$L__BB4_33;
$L__BB4_28:
	mov.b32 	%r46, %f4;
	shl.b32 	%r235, %r46, 8;
	or.b32  	%r47, %r235, -2147483648;
	mov.b64 	%rd139, 0;
	mov.b32 	%r267, 0;
	mov.u64 	%rd137, __cudart_i2opi_f;
	mov.u64 	%rd138, %rd3;
$L__BB4_29:
	.pragma "nounroll";
	ld.global.nc.u32 	%r236, [%rd137];
	mad.wide.u32 	%rd120, %r236, %r47, %rd139;
	shr.u64 	%rd139, %rd120, 32;
	st.local.u32 	[%rd138], %rd120;
	add.s32 	%r267, %r267, 1;
	add.s64 	%rd138, %rd138, 4;
	add.s64 	%rd137, %rd137, 4;
	setp.ne.s32 	%p55, %r267, 6;
	@%p55 bra 	$L__BB4_29;
	shr.u32 	%r237, %r46, 23;
	st.local.u32 	[%rd3+24], %rd139;
	and.b32  	%r50, %r237, 31;
	and.b32  	%r238, %r237, 224;
	add.s32 	%r239, %r238, -128;
	shr.u32 	%r240, %r239, 5;
	mul.wide.u32 	%rd121, %r240, 4;
	sub.s64 	%rd31, %rd3, %rd121;
	ld.local.u32 	%r268, [%rd31+24];
	ld.local.u32 	%r269, [%rd31+20];
	setp.eq.s32 	%p56, %r50, 0;
	@%p56 bra 	$L__BB4_32;
	shf.l.wrap.b32 	%r268, %r269, %r268, %r50;
	ld.local.u32 	%r241, [%rd31+16];
	shf.l.wrap.b32 	%r269, %r241, %r269, %r50;
$L__BB4_32:
	shr.u32 	%r242, %r268, 30;
	shf.l.wrap.b32 	%r243, %r269, %r268, 2;
	shl.b32 	%r244, %r269, 2;
	shr.u32 	%r245, %r243, 31;
	add.s32 	%r246, %r245, %r242;
	neg.s32 	%r247, %r246;
	setp.lt.s32 	%p57, %r46, 0;
	selp.b32 	%r270, %r247, %r246, %p57;
	xor.b32  	%r248, %r243, %r46;
	shr.s32 	%r249, %r243, 31;
	xor.b32  	%r250, %r249, %r243;
	xor.b32  	%r251, %r249, %r244;
	cvt.u64.u32 	%rd122, %r250;
	shl.b64 	%rd123, %rd122, 32;
	cvt.u64.u32 	%rd124, %r251;
	or.b64  	%rd125, %rd123, %rd124;
	cvt.rn.f64.s64 	%fd13, %rd125;
	mul.f64 	%fd14, %fd13, 0d3BF921FB54442D19;
	cvt.rn.f32.f64 	%f167, %fd14;
	neg.f32 	%f168, %f167;
	setp.lt.s32 	%p58, %r248, 0;
	selp.f32 	%f186, %f168, %f167, %p58;
$L__BB4_33:
	mul.rn.f32 	%f170, %f186, %f186;
	and.b32  	%r253, %r270, 1;
	setp.eq.b32 	%p59, %r253, 1;
	selp.f32 	%f171, 0f3F800000, %f186, %p59;
	fma.rn.f32 	%f172, %f170, %f171, 0f00000000;
	fma.rn.f32 	%f173, %f170, 0f37CBAC00, 0fBAB607ED;
	selp.f32 	%f174, %f173, 0fB94D4153, %p59;
	selp.f32 	%f175, 0f3D2AAABB, 0f3C0885E4, %p59;
	fma.rn.f32 	%f176, %f174, %f170, %f175;
	selp.f32 	%f177, 0fBEFFFFFF, 0fBE2AAAA8, %p59;
	fma.rn.f32 	%f178, %f176, %f170, %f177;
	fma.rn.f32 	%f179, %f178, %f172, %f171;
	and.b32  	%r254, %r270, 2;
	setp.eq.s32 	%p60, %r254, 0;
	mov.f32 	%f180, 0f00000000;
	sub.f32 	%f181, %f180, %f179;
	selp.f32 	%f182, %f179, %f181, %p60;
	add.s64 	%rd127, %rd1, %rd92;
	st.global.v4.f32 	[%rd127], {%f10, %f16, %f22, %f182};
	bra.uni 	$L__BB4_64;
$L__BB4_34:
	setp.ge.s32 	%p2, %r2, %r101;
	@%p2 bra 	$L__BB4_44;
	mul.wide.s32 	%rd56, %r2, 4;
	add.s64 	%rd57, %rd2, %rd56;
	ld.global.f32 	%f28, [%rd57];
	mul.f32 	%f46, %f28, 0f3F22F983;
	cvt.rni.s32.f32 	%r274, %f46;
	cvt.rn.f32.s32 	%f47, %r274;
	fma.rn.f32 	%f48, %f47, 0fBFC90FDA, %f28;
	fma.rn.f32 	%f49, %f47, 0fB3A22168, %f48;
	fma.rn.f32 	%f187, %f47, 0fA7C234C5, %f49;
	abs.f32 	%f30, %f28;
	setp.ltu.f32 	%p3, %f30, 0f47CE4780;
	@%p3 bra 	$L__BB4_43;
	setp.neu.f32 	%p4, %f30, 0f7F800000;
	@%p4 bra 	$L__BB4_38;
	mov.f32 	%f52, 0f00000000;
	mul.rn.f32 	%f187, %f28, %f52;
	mov.b32 	%r274, 0;
	bra.uni 	$L__BB4_43;
$L__BB4_38:
	mov.b32 	%r60, %f28;
	shl.b32 	%r107, %r60, 8;
	or.b32  	%r61, %r107, -2147483648;
	mov.b64 	%rd142, 0;
	mov.b32 	%r271, 0;
	mov.u64 	%rd140, __cudart_i2opi_f;
	mov.u64 	%rd141, %rd3;
$L__BB4_39:
	.pragma "nounroll";
	ld.global.nc.u32 	%r108, [%rd140];
	mad.wide.u32 	%rd60, %r108, %r61, %rd142;
	shr.u64 	%rd142, %rd60, 32;
	st.local.u32 	[%rd141], %rd60;
	add.s32 	%r271, %r271, 1;
	add.s64 	%rd141, %rd141, 4;
	add.s64 	%rd140, %rd140, 4;
	setp.ne.s32 	%p5, %r271, 6;
	@%p5 bra 	$L__BB4_39;
	shr.u32 	%r109, %r60, 23;
	st.local.u32 	[%rd3+24], %rd142;
	and.b32  	%r64, %r109, 31;
	and.b32  	%r110, %r109, 224;
	add.s32 	%r111, %r110, -128;
	shr.u32 	%r112, %r111, 5;
	mul.wide.u32 	%rd61, %r112, 4;
	sub.s64 	%rd38, %rd3, %rd61;
	ld.local.u32 	%r272, [%rd38+24];
	ld.local.u32 	%r273, [%rd38+20];
	setp.eq.s32 	%p6, %r64, 0;
	@%p6 bra 	$L__BB4_42;
	shf.l.wrap.b32 	%r272, %r273, %r272, %r64;
	ld.local.u32 	%r113, [%rd38+16];
	shf.l.wrap.b32 	%r273, %r113, %r273, %r64;
$L__BB4_42:
	shr.u32 	%r114, %r272, 30;
	shf.l.wrap.b32 	%r115, %r273, %r272, 2;
	shl.b32 	%r116, %r273, 2;
	shr.u32 	%r117, %r115, 31;
	add.s32 	%r118, %r117, %r114;
	neg.s32 	%r119, %r118;
	setp.lt.s32 	%p7, %r60, 0;
	selp.b32 	%r274, %r119, %r118, %p7;
	xor.b32  	%r120, %r115, %r60;
	shr.s32 	%r121, %r115, 31;
	xor.b32  	%r122, %r121, %r115;
	xor.b32  	%r123, %r121, %r116;
	cvt.u64.u32 	%rd62, %r122;
	shl.b64 	%rd63, %rd62, 32;
	cvt.u64.u32 	%rd64, %r123;
	or.b64  	%rd65, %rd63, %rd64;
	cvt.rn.f64.s64 	%fd1, %rd65;
	mul.f64 	%fd2, %fd1, 0d3BF921FB54442D19;
	cvt.rn.f32.f64 	%f50, %fd2;
	neg.f32 	%f51, %f50;
	setp.lt.s32 	%p8, %r120, 0;
	selp.f32 	%f187, %f51, %f50, %p8;
$L__BB4_43:
	mul.rn.f32 	%f53, %f187, %f187;
	and.b32  	%r125, %r274, 1;
	setp.eq.b32 	%p9, %r125, 1;
	selp.f32 	%f54, 0f3F800000, %f187, %p9;
	fma.rn.f32 	%f55, %f53, %f54, 0f00000000;
	fma.rn.f32 	%f56, %f53, 0f37CBAC00, 0fBAB607ED;
	selp.f32 	%f57, %f56, 0fB94D4153, %p9;
	selp.f32 	%f58, 0f3D2AAABB, 0f3C0885E4, %p9;
	fma.rn.f32 	%f59, %f57, %f53, %f58;
	selp.f32 	%f60, 0fBEFFFFFF, 0fBE2AAAA8, %p9;
	fma.rn.f32 	%f61, %f59, %f53, %f60;
	fma.rn.f32 	%f62, %f61, %f55, %f54;
	and.b32  	%r126, %r274, 2;
	setp.eq.s32 	%p10, %r126, 0;
	mov.f32 	%f63, 0f00000000;
	sub.f32 	%f64, %f63, %f62;
	selp.f32 	%f65, %f62, %f64, %p10;
	add.s64 	%rd67, %rd1, %rd56;
	st.global.f32 	[%rd67], %f65;
$L__BB4_44:
	add.s32 	%r127, %r2, 1;
	setp.ge.s32 	%p11, %r127, %r101;
	@%p11 bra 	$L__BB4_54;
	mul.wide.s32 	%rd68, %r2, 4;
	add.s64 	%rd69, %rd2, %rd68;
	ld.global.f32 	%f34, [%rd69+4];
	mul.f32 	%f66, %f34, 0f3F22F983;
	cvt.rni.s32.f32 	%r278, %f66;
	cvt.rn.f32.s32 	%f67, %r278;
	fma.rn.f32 	%f68, %f67, 0fBFC90FDA, %f34;
	fma.rn.f32 	%f69, %f67, 0fB3A22168, %f68;
	fma.rn.f32 	%f188, %f67, 0fA7C234C5, %f69;
	abs.f32 	%f36, %f34;
	setp.ltu.f32 	%p12, %f36, 0f47CE4780;
	@%p12 bra 	$L__BB4_53;
	setp.eq.f32 	%p13, %f36, 0f7F800000;
	@%p13 bra 	$L__BB4_52;
	mov.b32 	%r74, %f34;
	shl.b32 	%r129, %r74, 8;
	or.b32  	%r75, %r129, -2147483648;
	mov.b64 	%rd145, 0;
	mov.b32 	%r275, 0;
	mov.u64 	%rd143, __cudart_i2opi_f;
	mov.u64 	%rd144, %rd3;
$L__BB4_48:
	.pragma "nounroll";
	ld.global.nc.u32 	%r130, [%rd143];
	mad.wide.u32 	%rd72, %r130, %r75, %rd145;
	shr.u64 	%rd145, %rd72, 32;
	st.local.u32 	[%rd144], %rd72;
	add.s32 	%r275, %r275, 1;
	add.s64 	%rd144, %rd144, 4;
	add.s64 	%rd143, %rd143, 4;
	setp.ne.s32 	%p14, %r275, 6;
	@%p14 bra 	$L__BB4_48;
	shr.u32 	%r131, %r74, 23;
	st.local.u32 	[%rd3+24], %rd145;
	and.b32  	%r78, %r131, 31;
	and.b32  	%r132, %r131, 224;
	add.s32 	%r133, %r132, -128;
	shr.u32 	%r134, %r133, 5;
	mul.wide.u32 	%rd73, %r134, 4;
	sub.s64 	%rd45, %rd3, %rd73;
	ld.local.u32 	%r276, [%rd45+24];
	ld.local.u32 	%r277, [%rd45+20];
	setp.eq.s32 	%p15, %r78, 0;
	@%p15 bra 	$L__BB4_51;
	shf.l.wrap.b32 	%r276, %r277, %r276, %r78;
	ld.local.u32 	%r135, [%rd45+16];
	shf.l.wrap.b32 	%r277, %r135, %r277, %r78;
$L__BB4_51:
	shr.u32 	%r136, %r276, 30;
	shf.l.wrap.b32 	%r137, %r277, %r276, 2;
	shl.b32 	%r138, %r277, 2;
	shr.u32 	%r139, %r137, 31;
	add.s32 	%r140, %r139, %r136;
	neg.s32 	%r141, %r140;
	setp.lt.s32 	%p16, %r74, 0;
	selp.b32 	%r278, %r141, %r140, %p16;
	xor.b32  	%r142, %r137, %r74;
	shr.s32 	%r143, %r137, 31;
	xor.b32  	%r144, %r143, %r137;
	xor.b32  	%r145, %r143, %r138;
	cvt.u64.u32 	%rd74, %r144;
	shl.b64 	%rd75, %rd74, 32;
	cvt.u64.u32 	%rd76, %r145;
	or.b64  	%rd77, %rd75, %rd76;
	cvt.rn.f64.s64 	%fd3, %rd77;
	mul.f64 	%fd4, %fd3, 0d3BF921FB54442D19;
	cvt.rn.f32.f64 	%f70, %fd4;
	neg.f32 	%f71, %f70;
	setp.lt.s32 	%p17, %r142, 0;
	selp.f32 	%f188, %f71, %f70, %p17;
	bra.uni 	$L__BB4_53;
$L__BB4_52:
	mov.f32 	%f72, 0f00000000;
	mul.rn.f32 	%f188, %f34, %f72;
	mov.b32 	%r278, 0;
$L__BB4_53:
	mul.rn.f32 	%f73, %f188, %f188;
	and.b32  	%r147, %r278, 1;
	setp.eq.b32 	%p18, %r147, 1;
	selp.f32 	%f74, 0f3F800000, %f188, %p18;
	fma.rn.f32 	%f75, %f73, %f74, 0f00000000;
	fma.rn.f32 	%f76, %f73, 0f37CBAC00, 0fBAB607ED;
	selp.f32 	%f77, %f76, 0fB94D4153, %p18;
	selp.f32 	%f78, 0f3D2AAABB, 0f3C0885E4, %p18;
	fma.rn.f32 	%f79, %f77, %f73, %f78;
	selp.f32 	%f80, 0fBEFFFFFF, 0fBE2AAAA8, %p18;
	fma.rn.f32 	%f81, %f79, %f73, %f80;
	fma.rn.f32 	%f82, %f81, %f75, %f74;
	and.b32  	%r148, %r278, 2;
	setp.eq.s32 	%p19, %r148, 0;
	mov.f32 	%f83, 0f00000000;
	sub.f32 	%f84, %f83, %f82;
	selp.f32 	%f85, %f82, %f84, %p19;
	add.s64 	%rd79, %rd1, %rd68;
	st.global.f32 	[%rd79+4], %f85;
$L__BB4_54:
	add.s32 	%r149, %r2, 2;
	setp.ge.s32 	%p20, %r149, %r101;
	@%p20 bra 	$L__BB4_64;
	mul.wide.s32 	%rd80, %r2, 4;
	add.s64 	%rd81, %rd2, %rd80;
	ld.global.f32 	%f40, [%rd81+8];
	mul.f32 	%f86, %f40, 0f3F22F983;
	cvt.rni.s32.f32 	%r282, %f86;
	cvt.rn.f32.s32 	%f87, %r282;
	fma.rn.f32 	%f88, %f87, 0fBFC90FDA, %f40;
	fma.rn.f32 	%f89, %f87, 0fB3A22168, %f88;
	fma.rn.f32 	%f189, %f87, 0fA7C234C5, %f89;
	abs.f32 	%f42, %f40;
	setp.ltu.f32 	%p21, %f42, 0f47CE4780;
	@%p21 bra 	$L__BB4_63;
	setp.eq.f32 	%p22, %f42, 0f7F800000;
	@%p22 bra 	$L__BB4_62;
	mov.b32 	%r88, %f40;
	shl.b32 	%r151, %r88, 8;
	or.b32  	%r89, %r151, -2147483648;
	mov.b64 	%rd148, 0;
	mov.b32 	%r279, 0;
	mov.u64 	%rd146, __cudart_i2opi_f;
	mov.u64 	%rd147, %rd3;
$L__BB4_58:
	.pragma "nounroll";
	ld.global.nc.u32 	%r152, [%rd146];
	mad.wide.u32 	%rd84, %r152, %r89, %rd148;
	shr.u64 	%rd148, %rd84, 32;
	st.local.u32 	[%rd147], %rd84;
	add.s32 	%r279, %r279, 1;
	add.s64 	%rd147, %rd147, 4;
	add.s64 	%rd146, %rd146, 4;
	setp.ne.s32 	%p23, %r279, 6;
	@%p23 bra 	$L__BB4_58;
	shr.u32 	%r153, %r88, 23;
	st.local.u32 	[%rd3+24], %rd148;
	and.b32  	%r92, %r153, 31;
	and.b32  	%r154, %r153, 224;
	add.s32 	%r155, %r154, -128;
	shr.u32 	%r156, %r155, 5;
	mul.wide.u32 	%rd85, %r156, 4;
	sub.s64 	%rd52, %rd3, %rd85;
	ld.local.u32 	%r280, [%rd52+24];
	ld.local.u32 	%r281, [%rd52+20];
	setp.eq.s32 	%p24, %r92, 0;
	@%p24 bra 	$L__BB4_61;
	shf.l.wrap.b32 	%r280, %r281, %r280, %r92;
	ld.local.u32 	%r157, [%rd52+16];
	shf.l.wrap.b32 	%r281, %r157, %r281, %r92;
$L__BB4_61:
	shr.u32 	%r158, %r280, 30;
	shf.l.wrap.b32 	%r159, %r281, %r280, 2;
	shl.b32 	%r160, %r281, 2;
	shr.u32 	%r161, %r159, 31;
	add.s32 	%r162, %r161, %r158;
	neg.s32 	%r163, %r162;
	setp.lt.s32 	%p25, %r88, 0;
	selp.b32 	%r282, %r163, %r162, %p25;
	xor.b32  	%r164, %r159, %r88;
	shr.s32 	%r165, %r159, 31;
	xor.b32  	%r166, %r165, %r159;
	xor.b32  	%r167, %r165, %r160;
	cvt.u64.u32 	%rd86, %r166;
	shl.b64 	%rd87, %rd86, 32;
	cvt.u64.u32 	%rd88, %r167;
	or.b64  	%rd89, %rd87, %rd88;
	cvt.rn.f64.s64 	%fd5, %rd89;
	mul.f64 	%fd6, %fd5, 0d3BF921FB54442D19;
	cvt.rn.f32.f64 	%f90, %fd6;
	neg.f32 	%f91, %f90;
	setp.lt.s32 	%p26, %r164, 0;
	selp.f32 	%f189, %f91, %f90, %p26;
	bra.uni 	$L__BB4_63;
$L__BB4_62:
	mov.f32 	%f92, 0f00000000;
	mul.rn.f32 	%f189, %f40, %f92;
	mov.b32 	%r282, 0;
$L__BB4_63:
	mul.rn.f32 	%f93, %f189, %f189;
	and.b32  	%r169, %r282, 1;
	setp.eq.b32 	%p27, %r169, 1;
	selp.f32 	%f94, 0f3F800000, %f189, %p27;
	fma.rn.f32 	%f95, %f93, %f94, 0f00000000;
	fma.rn.f32 	%f96, %f93, 0f37CBAC00, 0fBAB607ED;
	selp.f32 	%f97, %f96, 0fB94D4153, %p27;
	selp.f32 	%f98, 0f3D2AAABB, 0f3C0885E4, %p27;
	fma.rn.f32 	%f99, %f97, %f93, %f98;
	selp.f32 	%f100, 0fBEFFFFFF, 0fBE2AAAA8, %p27;
	fma.rn.f32 	%f101, %f99, %f93, %f100;
	fma.rn.f32 	%f102, %f101, %f95, %f94;
	and.b32  	%r170, %r282, 2;
	setp.eq.s32 	%p28, %r170, 0;
	mov.f32 	%f103, 0f00000000;
	sub.f32 	%f104, %f103, %f102;
	selp.f32 	%f105, %f102, %f104, %p28;
	add.s64 	%rd91, %rd1, %rd80;
	st.global.f32 	[%rd91+8], %f105;
$L__BB4_64:
	ret;

}


// ===== COMPILED SASS (sm_100) =====

	.target	sm_100

	.elftype	@"ET_EXEC"


//--------------------- .note.nv.tkinfo           --------------------------
	.section	.note.nv.tkinfo,"",@"SHT_NOTE"
	.sectionflags	@"SHF_NOTE_NV_TKINFO"
	.tkinfo
        /*0018*/ 	.word	0x00000002
        /*0030*/ 	.string	""
        /*0030*/ 	.string	"ptxas"
        /*0030*/ 	.string	"Cuda compilation tools, release 13.0, V13.0.88"
        /*0030*/ 	.string	"Build cuda_13.0.r13.0/compiler.36424714_0"
        /*0030*/ 	.string	"-arch sm_100 -m 64 "



//--------------------- .note.nv.cuinfo           --------------------------
	.section	.note.nv.cuinfo,"",@"SHT_NOTE"
	.sectionflags	@"SHF_NOTE_NV_CUINFO"
        /*0018*/ 	.short	0x0002
        /*001a*/ 	.short	0x0064
        /*001c*/ 	.short	0x0082
	.zero		2


//--------------------- .nv.info                  --------------------------
	.section	.nv.info,"",@"SHT_CUDA_INFO"
	.align	4


	//----- nvinfo : EIATTR_REGCOUNT
	.align		4
        /*0000*/ 	.byte	0x04, 0x2f
        /*0002*/ 	.short	(.L_2 - .L_1)
	.align		4
.L_1:
        /*0004*/ 	.word	index@(_Z10vector_mulPfS_S_i)
        /*0008*/ 	.word	0x0000000b


	//----- nvinfo : EIATTR_FRAME_SIZE
	.align		4
.L_2:
        /*000c*/ 	.byte	0x04, 0x11
        /*000e*/ 	.short	(.L_4 - .L_3)
	.align		4
.L_3:
        /*0010*/ 	.word	index@(_Z10vector_mulPfS_S_i)
        /*0014*/ 	.word	0x00000000


	//----- nvinfo : EIATTR_REGCOUNT
	.align		4
.L_4:
        /*0018*/ 	.byte	0x04, 0x2f
        /*001a*/ 	.short	(.L_6 - .L_5)
	.align		4
.L_5:
        /*001c*/ 	.word	index@(_Z17compute_block_sumPfS_i)
        /*0020*/ 	.word	0x0000000b


	//----- nvinfo : EIATTR_FRAME_SIZE
	.align		4
.L_6:
        /*0024*/ 	.byte	0x04, 0x11
        /*0026*/ 	.short	(.L_8 - .L_7)
	.align		4
.L_7:
        /*0028*/ 	.word	index@(_Z17compute_block_sumPfS_i)
        /*002c*/ 	.word	0x00000000


	//----- nvinfo : EIATTR_REGCOUNT
	.align		4
.L_8:
        /*0030*/ 	.byte	0x04, 0x2f
        /*0032*/ 	.short	(.L_10 - .L_9)
	.align		4
.L_9:
        /*0034*/ 	.word	index@(_Z16reduce_block_sumPfi)
        /*0038*/ 	.word	0x0000000b


	//----- nvinfo : EIATTR_FRAME_SIZE
	.align		4
.L_10:
        /*003c*/ 	.byte	0x04, 0x11
        /*003e*/ 	.short	(.L_12 - .L_11)
	.align		4
.L_11:
        /*0040*/ 	.word	index@(_Z16reduce_block_sumPfi)
        /*0044*/ 	.word	0x00000000


	//----- nvinfo : EIATTR_REGCOUNT
	.align		4
.L_12:
        /*0048*/ 	.byte	0x04, 0x2f
        /*004a*/ 	.short	(.L_14 - .L_13)
	.align		4
.L_13:
        /*004c*/ 	.word	index@(_Z13normalize_vecPKfPffi)
        /*0050*/ 	.word	0x0000000e


	//----- nvinfo : EIATTR_FRAME_SIZE
	.align		4
.L_14:
        /*0054*/ 	.byte	0x04, 0x11
        /*0056*/ 	.short	(.L_16 - .L_15)
	.align		4
.L_15:
        /*0058*/ 	.word	index@($__internal_1_$__cuda_sm20_sqrt_rn_f32_slowpath)
        /*005c*/ 	.word	0x00000000


	//----- nvinfo : EIATTR_FRAME_SIZE
	.align		4
.L_16:
        /*0060*/ 	.byte	0x04, 0x11
        /*0062*/ 	.short	(.L_18 - .L_17)
	.align		4
.L_17:
        /*0064*/ 	.word	index@($__internal_0_$__cuda_sm20_rcp_rn_f32_slowpath)
        /*0068*/ 	.word	0x00000000


	//----- nvinfo : EIATTR_FRAME_SIZE
	.align		4
.L_18:
        /*006c*/ 	.byte	0x04, 0x11
        /*006e*/ 	.short	(.L_20 - .L_19)
	.align		4
.L_19:
        /*0070*/ 	.word	index@(_Z13normalize_vecPKfPffi)
        /*0074*/ 	.word	0x00000000


	//----- nvinfo : EIATTR_REGCOUNT
	.align		4
.L_20:
        /*0078*/ 	.byte	0x04, 0x2f
        /*007a*/ 	.short	(.L_22 - .L_21)
	.align		4
.L_21:
        /*007c*/ 	.word	index@(_Z10vector_sinPfS_i)
        /*0080*/ 	.word	0x00000019


	//----- nvinfo : EIATTR_FRAME_SIZE
	.align		4
.L_22:
        /*0084*/ 	.byte	0x04, 0x11
        /*0086*/ 	.short	(.L_24 - .L_23)
	.align		4
.L_23:
        /*0088*/ 	.word	index@(_Z10vector_sinPfS_i)
        /*008c*/ 	.word	0x00000000


	//----- nvinfo : EIATTR_MIN_STACK_SIZE
	.align		4
.L_24:
        /*0090*/ 	.byte	0x04, 0x12
        /*0092*/ 	.short	(.L_26 - .L_25)
	.align		4
.L_25:
        /*0094*/ 	.word	index@(_Z10vector_sinPfS_i)
        /*0098*/ 	.word	0x00000000


	//----- nvinfo : EIATTR_MIN_STACK_SIZE
	.align		4
.L_26:
        /*009c*/ 	.byte	0x04, 0x12
        /*009e*/ 	.short	(.L_28 - .L_27)
	.align		4
.L_27:
        /*00a0*/ 	.word	index@(_Z13normalize_vecPKfPffi)
        /*00a4*/ 	.word	0x00000000


	//----- nvinfo : EIATTR_MIN_STACK_SIZE
	.align		4
.L_28:
        /*00a8*/ 	.byte	0x04, 0x12
        /*00aa*/ 	.short	(.L_30 - .L_29)
	.align		4
.L_29:
        /*00ac*/ 	.word	index@(_Z16reduce_block_sumPfi)
        /*00b0*/ 	.word	0x00000000


	//----- nvinfo : EIATTR_MIN_STACK_SIZE
	.align		4
.L_30:
        /*00b4*/ 	.byte	0x04, 0x12
        /*00b6*/ 	.short	(.L_32 - .L_31)
	.align		4
.L_31:
        /*00b8*/ 	.word	index@(_Z17compute_block_sumPfS_i)
        /*00bc*/ 	.word	0x00000000


	//----- nvinfo : EIATTR_MIN_STACK_SIZE
	.align		4
.L_32:
        /*00c0*/ 	.byte	0x04, 0x12
        /*00c2*/ 	.short	(.L_34 - .L_33)
	.align		4
.L_33:
        /*00c4*/ 	.word	index@(_Z10vector_mulPfS_S_i)
        /*00c8*/ 	.word	0x00000000
.L_34:


//--------------------- .nv.compat                --------------------------
	.section	.nv.compat,"",@"SHT_CUDA_COMPAT_INFO"
	.align	4
        /*0000*/ 	.byte	0x02, 0x09, 0x00, 0x00, 0x02, 0x02, 0x01, 0x00, 0x02, 0x05, 0x05, 0x00, 0x03, 0x07, 0x01, 0x01
        /*0010*/ 	.byte	0x02, 0x03, 0x00, 0x00, 0x02, 0x06, 0x01, 0x00, 0x04, 0x0b, 0x08, 0x00, 0x01, 0x00, 0x00, 0x00
        /*0020*/ 	.byte	0x00, 0x00, 0x00, 0x00


//--------------------- .nv.info._Z10vector_sinPfS_i --------------------------
	.section	.nv.info._Z10vector_sinPfS_i,"",@"SHT_CUDA_INFO"
	.sectionflags	@""
	.align	4


	//----- nvinfo : EIATTR_CUDA_API_VERSION
	.align		4
        /*0000*/ 	.byte	0x04, 0x37
        /*0002*/ 	.short	(.L_36 - .L_35)
.L_35:
        /*0004*/ 	.word	0x00000082


	//----- nvinfo : EIATTR_KPARAM_INFO
	.align		4
.L_36:
        /*0008*/ 	.byte	0x04, 0x17
        /*000a*/ 	.short	(.L_38 - .L_37)
.L_37:
        /*000c*/ 	.word	0x00000000
        /*0010*/ 	.short	0x0002
        /*0012*/ 	.short	0x0010
        /*0014*/ 	.byte	0x00, 0xf0, 0x11, 0x00


	//----- nvinfo : EIATTR_KPARAM_INFO
	.align		4
.L_38:
        /*0018*/ 	.byte	0x04, 0x17
        /*001a*/ 	.short	(.L_40 - .L_39)
.L_39:
        /*001c*/ 	.word	0x00000000
        /*0020*/ 	.short	0x0001
        /*0022*/ 	.short	0x0008
        /*0024*/ 	.byte	0x00, 0xf5, 0x21, 0x00


	//----- nvinfo : EIATTR_KPARAM_INFO
	.align		4
.L_40:
        /*0028*/ 	.byte	0x04, 0x17
        /*002a*/ 	.short	(.L_42 - .L_41)
.L_41:
        /*002c*/ 	.word	0x00000000
        /*0030*/ 	.short	0x0000
        /*0032*/ 	.short	0x0000
        /*0034*/ 	.byte	0x00, 0xf5, 0x21, 0x00


	//----- nvinfo : EIATTR_SPARSE_MMA_MASK
	.align		4
.L_42:
        /*0038*/ 	.byte	0x03, 0x50
        /*003a*/ 	.short	0x0000


	//----- nvinfo : EIATTR_MAXREG_COUNT
	.align		4
        /*003c*/ 	.byte	0x03, 0x1b
        /*003e*/ 	.short	0x00ff


	//----- nvinfo : EIATTR_MERCURY_ISA_VERSION
	.align		4
        /*0040*/ 	.byte	0x03, 0x5f
        /*0042*/ 	.short	0x0101


	//----- nvinfo : EIATTR_VRC_CTA_INIT_COUNT
	.align		4
        /*0044*/ 	.byte	0x02, 0x4a
	.zero		1
	.zero		1


	//----- nvinfo : EIATTR_EXIT_INSTR_OFFSETS
	.align		4
        /*0048*/ 	.byte	0x04, 0x1c
        /*004a*/ 	.short	(.L_44 - .L_43)


	//   ....[0]....
.L_43:
        /*004c*/ 	.word	0x00001f00


	//   ....[1]....
        /*0050*/ 	.word	0x00002ff0


	//   ....[2]....
        /*0054*/ 	.word	0x00003800


	//----- nvinfo : EIATTR_CRS_STACK_SIZE
	.align		4
.L_44:
        /*0058*/ 	.byte	0x04, 0x1e
        /*005a*/ 	.short	(.L_46 - .L_45)
.L_45:
        /*005c*/ 	.word	0x00000000


	//----- nvinfo : EIATTR_CBANK_PARAM_SIZE
	.align		4
.L_46:
        /*0060*/ 	.byte	0x03, 0x19
        /*0062*/ 	.short	0x0014


	//----- nvinfo : EIATTR_PARAM_CBANK
	.align		4
        /*0064*/ 	.byte	0x04, 0x0a
        /*0066*/ 	.short	(.L_48 - .L_47)
	.align		4
.L_47:
        /*0068*/ 	.word	index@(.nv.constant0._Z10vector_sinPfS_i)
        /*006c*/ 	.short	0x0380
        /*006e*/ 	.short	0x0014


	//----- nvinfo : EIATTR_SW_WAR
	.align		4
.L_48:
        /*0070*/ 	.byte	0x04, 0x36
        /*0072*/ 	.short	(.L_50 - .L_49)
.L_49:
        /*0074*/ 	.word	0x00000008
.L_50:


//--------------------- .nv.info._Z13normalize_vecPKfPffi --------------------------
	.section	.nv.info._Z13normalize_vecPKfPffi,"",@"SHT_CUDA_INFO"
	.sectionflags	@""
	.align	4


	//----- nvinfo : EIATTR_CUDA_API_VERSION
	.align		4
        /*0000*/ 	.byte	0x04, 0x37
        /*0002*/ 	.short	(.L_52 - .L_51)
.L_51:
        /*0004*/ 	.word	0x00000082


	//----- nvinfo : EIATTR_KPARAM_INFO
	.align		4
.L_52:
        /*0008*/ 	.byte	0x04, 0x17
        /*000a*/ 	.short	(.L_54 - .L_53)
.L_53:
        /*000c*/ 	.word	0x00000000
        /*0010*/ 	.short	0x0003
        /*0012*/ 	.short	0x0014
        /*0014*/ 	.byte	0x00, 0xf0, 0x11, 0x00


	//----- nvinfo : EIATTR_KPARAM_INFO
	.align		4
.L_54:
        /*0018*/ 	.byte	0x04, 0x17
        /*001a*/ 	.short	(.L_56 - .L_55)
.L_55:
        /*001c*/ 	.word	0x00000000
        /*0020*/ 	.short	0x0002
        /*0022*/ 	.short	0x0010
        /*0024*/ 	.byte	0x00, 0xf0, 0x11, 0x00


	//----- nvinfo : EIATTR_KPARAM_INFO
	.align		4
.L_56:
        /*0028*/ 	.byte	0x04, 0x17
        /*002a*/ 	.short	(.L_58 - .L_57)
.L_57:
        /*002c*/ 	.word	0x00000000
        /*0030*/ 	.short	0x0001
        /*0032*/ 	.short	0x0008
        /*0034*/ 	.byte	0x00, 0xf5, 0x21, 0x00


	//----- nvinfo : EIATTR_KPARAM_INFO
	.align		4
.L_58:
        /*0038*/ 	.byte	0x04, 0x17
        /*003a*/ 	.short	(.L_60 - .L_59)
.L_59:
        /*003c*/ 	.word	0x00000000
        /*0040*/ 	.short	0x0000
        /*0042*/ 	.short	0x0000
        /*0044*/ 	.byte	0x00, 0xf5, 0x21, 0x00


	//----- nvinfo : EIATTR_SPARSE_MMA_MASK
	.align		4
.L_60:
        /*0048*/ 	.byte	0x03, 0x50
        /*004a*/ 	.short	0x0000


	//----- nvinfo : EIATTR_MAXREG_COUNT
	.align		4
        /*004c*/ 	.byte	0x03, 0x1b
        /*004e*/ 	.short	0x00ff


	//----- nvinfo : EIATTR_MERCURY_ISA_VERSION
	.align		4
        /*0050*/ 	.byte	0x03, 0x5f
        /*0052*/ 	.short	0x0101


	//----- nvinfo : EIATTR_VRC_CTA_INIT_COUNT
	.align		4
        /*0054*/ 	.byte	0x02, 0x4a
	.zero		1
	.zero		1


	//----- nvinfo : EIATTR_EXIT_INSTR_OFFSETS
	.align		4
        /*0058*/ 	.byte	0x04, 0x1c
        /*005a*/ 	.short	(.L_62 - .L_61)


	//   ....[0]....
.L_61:
        /*005c*/ 	.word	0x00000070


	//   ....[1]....
        /*0060*/ 	.word	0x00000290


	//----- nvinfo : EIATTR_CRS_STACK_SIZE
	.align		4
.L_62:
        /*0064*/ 	.byte	0x04, 0x1e
        /*0066*/ 	.short	(.L_64 - .L_63)
.L_63:
        /*0068*/ 	.word	0x00000000


	//----- nvinfo : EIATTR_CBANK_PARAM_SIZE
	.align		4
.L_64:
        /*006c*/ 	.byte	0x03, 0x19
        /*006e*/ 	.short	0x0018


	//----- nvinfo : EIATTR_PARAM_CBANK
	.align		4
        /*0070*/ 	.byte	0x04, 0x0a
        /*0072*/ 	.short	(.L_66 - .L_65)
	.align		4
.L_65:
        /*0074*/ 	.word	index@(.nv.constant0._Z13normalize_vecPKfPffi)
        /*0078*/ 	.short	0x0380
        /*007a*/ 	.short	0x0018


	//----- nvinfo : EIATTR_SW_WAR
	.align		4
.L_66:
        /*007c*/ 	.byte	0x04, 0x36
        /*007e*/ 	.short	(.L_68 - .L_67)
.L_67:
        /*0080*/ 	.word	0x00000008
.L_68:


//--------------------- .nv.info._Z16reduce_block_sumPfi --------------------------
	.section	.nv.info._Z16reduce_block_sumPfi,"",@"SHT_CUDA_INFO"
	.sectionflags	@""
	.align	4


	//----- nvinfo : EIATTR_CUDA_API_VERSION
	.align		4
        /*0000*/ 	.byte	0x04, 0x37
        /*0002*/ 	.short	(.L_70 - .L_69)
.L_69:
        /*0004*/ 	.word	0x00000082


	//----- nvinfo : EIATTR_KPARAM_INFO
	.align		4
.L_70:
        /*0008*/ 	.byte	0x04, 0x17
        /*000a*/ 	.short	(.L_72 - .L_71)
.L_71:
        /*000c*/ 	.word	0x00000000
        /*0010*/ 	.short	0x0001
        /*0012*/ 	.short	0x0008
        /*0014*/ 	.byte	0x00, 0xf0, 0x11, 0x00


	//----- nvinfo : EIATTR_KPARAM_INFO
	.align		4
.L_72:
        /*0018*/ 	.byte	0x04, 0x17
        /*001a*/ 	.short	(.L_74 - .L_73)
.L_73:
        /*001c*/ 	.word	0x00000000
        /*0020*/ 	.short	0x0000
        /*0022*/ 	.short	0x0000
        /*0024*/ 	.byte	0x00, 0xf5, 0x21, 0x00


	//----- nvinfo : EIATTR_SPARSE_MMA_MASK
	.align		4
.L_74:
        /*0028*/ 	.byte	0x03, 0x50
        /*002a*/ 	.short	0x0000


	//----- nvinfo : EIATTR_MAXREG_COUNT
	.align		4
        /*002c*/ 	.byte	0x03, 0x1b
        /*002e*/ 	.short	0x00ff


	//----- nvinfo : EIATTR_NUM_BARRIERS
	.align		4
        /*0030*/ 	.byte	0x02, 0x4c
        /*0032*/ 	.byte	0x01
	.zero		1


	//----- nvinfo : EIATTR_MERCURY_ISA_VERSION
	.align		4
        /*0034*/ 	.byte	0x03, 0x5f
        /*0036*/ 	.short	0x0101


	//----- nvinfo : EIATTR_VRC_CTA_INIT_COUNT
	.align		4
        /*0038*/ 	.byte	0x02, 0x4a
	.zero		1
	.zero		1


	//----- nvinfo : EIATTR_EXIT_INSTR_OFFSETS
	.align		4
        /*003c*/ 	.byte	0x04, 0x1c
        /*003e*/ 	.short	(.L_76 - .L_75)


	//   ....[0]....
.L_75:
        /*0040*/ 	.word	0x00000290


	//   ....[1]....
        /*0044*/ 	.word	0x00000300


	//----- nvinfo : EIATTR_CRS_STACK_SIZE
	.align		4
.L_76:
        /*0048*/ 	.byte	0x04, 0x1e
        /*004a*/ 	.short	(.L_78 - .L_77)
.L_77:
        /*004c*/ 	.word	0x00000000


	//----- nvinfo : EIATTR_CBANK_PARAM_SIZE
	.align		4
.L_78:
        /*0050*/ 	.byte	0x03, 0x19
        /*0052*/ 	.short	0x000c


	//----- nvinfo : EIATTR_PARAM_CBANK
	.align		4
        /*0054*/ 	.byte	0x04, 0x0a
        /*0056*/ 	.short	(.L_80 - .L_79)
	.align		4
.L_79:
        /*0058*/ 	.word	index@(.nv.constant0._Z16reduce_block_sumPfi)
        /*005c*/ 	.short	0x0380
        /*005e*/ 	.short	0x000c


	//----- nvinfo : EIATTR_SW_WAR
	.align		4
.L_80:
        /*0060*/ 	.byte	0x04, 0x36
        /*0062*/ 	.short	(.L_82 - .L_81)
.L_81:
        /*0064*/ 	.word	0x00000008
.L_82:


//--------------------- .nv.info._Z17compute_block_sumPfS_i --------------------------
	.section	.nv.info._Z17compute_block_sumPfS_i,"",@"SHT_CUDA_INFO"
	.sectionflags	@""
	.align	4


	//----- nvinfo : EIATTR_CUDA_API_VERSION
	.align		4
        /*0000*/ 	.byte	0x04, 0x37
        /*0002*/ 	.short	(.L_84 - .L_83)
.L_83:
        /*0004*/ 	.word	0x00000082


	//----- nvinfo : EIATTR_KPARAM_INFO
	.align		4
.L_84:
        /*0008*/ 	.byte	0x04, 0x17
        /*000a*/ 	.short	(.L_86 - .L_85)
.L_85:
        /*000c*/ 	.word	0x00000000
        /*0010*/ 	.short	0x0002
        /*0012*/ 	.short	0x0010
        /*0014*/ 	.byte	0x00, 0xf0, 0x11, 0x00


	//----- nvinfo : EIATTR_KPARAM_INFO
	.align		4
.L_86:
        /*0018*/ 	.byte	0x04, 0x17
        /*001a*/ 	.short	(.L_88 - .L_87)
.L_87:
        /*001c*/ 	.word	0x00000000
        /*0020*/ 	.short	0x0001
        /*0022*/ 	.short	0x0008
        /*0024*/ 	.byte	0x00, 0xf5, 0x21, 0x00


	//----- nvinfo : EIATTR_KPARAM_INFO
	.align		4
.L_88:
        /*0028*/ 	.byte	0x04, 0x17
        /*002a*/ 	.short	(.L_90 - .L_89)
.L_89:
        /*002c*/ 	.word	0x00000000
        /*0030*/ 	.short	0x0000
        /*0032*/ 	.short	0x0000
        /*0034*/ 	.byte	0x00, 0xf5, 0x21, 0x00


	//----- nvinfo : EIATTR_SPARSE_MMA_MASK
	.align		4
.L_90:
        /*0038*/ 	.byte	0x03, 0x50
        /*003a*/ 	.short	0x0000


	//----- nvinfo : EIATTR_MAXREG_COUNT
	.align		4
        /*003c*/ 	.byte	0x03, 0x1b
        /*003e*/ 	.short	0x00ff


	//----- nvinfo : EIATTR_NUM_BARRIERS
	.align		4
        /*0040*/ 	.byte	0x02, 0x4c
        /*0042*/ 	.byte	0x01
	.zero		1


	//----- nvinfo : EIATTR_MERCURY_ISA_VERSION
	.align		4
        /*0044*/ 	.byte	0x03, 0x5f
        /*0046*/ 	.short	0x0101


	//----- nvinfo : EIATTR_VRC_CTA_INIT_COUNT
	.align		4
        /*0048*/ 	.byte	0x02, 0x4a
	.zero		1
	.zero		1


	//----- nvinfo : EIATTR_EXIT_INSTR_OFFSETS
	.align		4
        /*004c*/ 	.byte	0x04, 0x1c
        /*004e*/ 	.short	(.L_92 - .L_91)


	//   ....[0]....
.L_91:
        /*0050*/ 	.word	0x00000220


	//   ....[1]....
        /*0054*/ 	.word	0x000002a0


	//----- nvinfo : EIATTR_CBANK_PARAM_SIZE
	.align		4
.L_92:
        /*0058*/ 	.byte	0x03, 0x19
        /*005a*/ 	.short	0x0014


	//----- nvinfo : EIATTR_PARAM_CBANK
	.align		4
        /*005c*/ 	.byte	0x04, 0x0a
        /*005e*/ 	.short	(.L_94 - .L_93)
	.align		4
.L_93:
        /*0060*/ 	.word	index@(.nv.constant0._Z17compute_block_sumPfS_i)
        /*0064*/ 	.short	0x0380
        /*0066*/ 	.short	0x0014


	//----- nvinfo : EIATTR_SW_WAR
	.align		4
.L_94:
        /*0068*/ 	.byte	0x04, 0x36
        /*006a*/ 	.short	(.L_96 - .L_95)
.L_95:
        /*006c*/ 	.word	0x00000008
.L_96:


//--------------------- .nv.info._Z10vector_mulPfS_S_i --------------------------
	.section	.nv.info._Z10vector_mulPfS_S_i,"",@"SHT_CUDA_INFO"
	.sectionflags	@""
	.align	4


	//----- nvinfo : EIATTR_CUDA_API_VERSION
	.align		4
        /*0000*/ 	.byte	0x04, 0x37
        /*0002*/ 	.short	(.L_98 - .L_97)
.L_97:
        /*0004*/ 	.word	0x00000082


	//----- nvinfo : EIATTR_KPARAM_INFO
	.align		4
.L_98:
        /*0008*/ 	.byte	0x04, 0x17
        /*000a*/ 	.short	(.L_100 - .L_99)
.L_99:
        /*000c*/ 	.word	0x00000000
        /*0010*/ 	.short	0x0003
        /*0012*/ 	.short	0x0018
        /*0014*/ 	.byte	0x00, 0xf0, 0x11, 0x00


	//----- nvinfo : EIATTR_KPARAM_INFO
	.align		4
.L_100:
        /*0018*/ 	.byte	0x04, 0x17
        /*001a*/ 	.short	(.L_102 - .L_101)
.L_101:
        /*001c*/ 	.word	0x00000000
        /*0020*/ 	.short	0x0002
        /*0022*/ 	.short	0x0010
        /*0024*/ 	.byte	0x00, 0xf5, 0x21, 0x00


	//----- nvinfo : EIATTR_KPARAM_INFO
	.align		4
.L_102:
        /*0028*/ 	.byte	0x04, 0x17
        /*002a*/ 	.short	(.L_104 - .L_103)
.L_103:
        /*002c*/ 	.word	0x00000000
        /*0030*/ 	.short	0x0001
        /*0032*/ 	.short	0x0008
        /*0034*/ 	.byte	0x00, 0xf5, 0x21, 0x00


	//----- nvinfo : EIATTR_KPARAM_INFO
	.align		4
.L_104:
        /*0038*/ 	.byte	0x04, 0x17
        /*003a*/ 	.short	(.L_106 - .L_105)
.L_105:
        /*003c*/ 	.word	0x00000000
        /*0040*/ 	.short	0x0000
        /*0042*/ 	.short	0x0000
        /*0044*/ 	.byte	0x00, 0xf5, 0x21, 0x00


	//----- nvinfo : EIATTR_SPARSE_MMA_MASK
	.align		4
.L_106:
        /*0048*/ 	.byte	0x03, 0x50
        /*004a*/ 	.short	0x0000


	//----- nvinfo : EIATTR_MAXREG_COUNT
	.align		4
        /*004c*/ 	.byte	0x03, 0x1b
        /*004e*/ 	.short	0x00ff


	//----- nvinfo : EIATTR_NUM_BARRIERS
	.align		4
        /*0050*/ 	.byte	0x02, 0x4c
        /*0052*/ 	.byte	0x01
	.zero		1


	//----- nvinfo : EIATTR_MERCURY_ISA_VERSION
	.align		4
        /*0054*/ 	.byte	0x03, 0x5f
        /*0056*/ 	.short	0x0101


	//----- nvinfo : EIATTR_VRC_CTA_INIT_COUNT
	.align		4
        /*0058*/ 	.byte	0x02, 0x4a
	.zero		1
	.zero		1


	//----- nvinfo : EIATTR_EXIT_INSTR_OFFSETS
	.align		4
        /*005c*/ 	.byte	0x04, 0x1c
        /*005e*/ 	.short	(.L_108 - .L_107)


	//   ....[0]....
.L_107:
        /*0060*/ 	.word	0x00000250


	//   ....[1]....
        /*0064*/ 	.word	0x000002c0


	//----- nvinfo : EIATTR_CBANK_PARAM_SIZE
	.align		4
.L_108:
        /*0068*/ 	.byte	0x03, 0x19
        /*006a*/ 	.short	0x001c


	//----- nvinfo : EIATTR_PARAM_CBANK
	.align		4
        /*006c*/ 	.byte	0x04, 0x0a
        /*006e*/ 	.short	(.L_110 - .L_109)
	.align		4
.L_109:
        /*0070*/ 	.word	index@(.nv.constant0._Z10vector_mulPfS_S_i)
        /*0074*/ 	.short	0x0380
        /*0076*/ 	.short	0x001c


	//----- nvinfo : EIATTR_SW_WAR
	.align		4
.L_110:
        /*0078*/ 	.byte	0x04, 0x36
        /*007a*/ 	.short	(.L_112 - .L_111)
.L_111:
        /*007c*/ 	.word	0x00000008
.L_112:


//--------------------- .nv.callgraph             --------------------------
	.section	.nv.callgraph,"",@"SHT_CUDA_CALLGRAPH"
	.align	4
	.sectionentsize	8
	.align		4
        /*0000*/ 	.word	0x00000000
	.align		4
        /*0004*/ 	.word	0xffffffff
	.align		4
        /*0008*/ 	.word	0x00000000
	.align		4
        /*000c*/ 	.word	0xfffffffe
	.align		4
        /*0010*/ 	.word	0x00000000
	.align		4
        /*0014*/ 	.word	0xfffffffd
	.align		4
        /*0018*/ 	.word	0x00000000
	.align		4
        /*001c*/ 	.word	0xfffffffc


//--------------------- .nv.constant4             --------------------------
	.section	.nv.constant4,"a",@progbits
	.align	8
	.align		8
.nv.constant4:
        /*0000*/ 	.dword	__cudart_i2opi_f


//--------------------- .text._Z10vector_sinPfS_i --------------------------
	.section	.text._Z10vector_sinPfS_i,"ax",@progbits
	.align	128
        .global         _Z10vector_sinPfS_i
        .type           _Z10vector_sinPfS_i,@function
        .size           _Z10vector_sinPfS_i,(.L_x_66 - _Z10vector_sinPfS_i)
        .other          _Z10vector_sinPfS_i,@"STO_CUDA_ENTRY STV_DEFAULT"
_Z10vector_sinPfS_i:
.text._Z10vector_sinPfS_i:
[----:B------:R-:W-:Y:S01]  /*0000*/  LDC R1, c[0x0][0x37c] ;  /* 0x0000df00ff017b82 */ /* 0x000fe20000000800 */
[----:B------:R-:W0:Y:S01]  /*0010*/  S2R R2, SR_TID.X ;  /* 0x0000000000027919 */ /* 0x000e220000002100 */
[----:B------:R-:W0:Y:S01]  /*0020*/  LDCU UR4, c[0x0][0x360] ;  /* 0x00006c00ff0477ac */ /* 0x000e220008000800 */
[----:B------:R-:W0:Y:S01]  /*0030*/  S2R R3, SR_CTAID.X ;  /* 0x0000000000037919 */ /* 0x000e220000002500 */
[----:B------:R-:W1:Y:S01]  /*0040*/  LDCU UR10, c[0x0][0x390] ;  /* 0x00007200ff0a77ac */ /* 0x000e620008000800 */
[----:B------:R-:W2:Y:S01]  /*0050*/  LDCU.64 UR6, c[0x0][0x358] ;  /* 0x00006b00ff0677ac */ /* 0x000ea20008000a00 */
[----:B0-----:R-:W-:-:S04]  /*0060*/  IMAD R2, R3, UR4, R2 ;  /* 0x0000000403027c24 */ /* 0x001fc8000f8e0202 */
[----:B------:R-:W-:-:S04]  /*0070*/  IMAD.SHL.U32 R3, R2, 0x4, RZ ;  /* 0x0000000402037824 */ /* 0x000fc800078e00ff */
[----:B------:R-:W-:-:S05]  /*0080*/  VIADD R0, R3, 0x3 ;  /* 0x0000000303007836 */ /* 0x000fca0000000000 */
[----:B-1----:R-:W-:-:S13]  /*0090*/  ISETP.GE.AND P0, PT, R0, UR10, PT ;  /* 0x0000000a00007c0c */ /* 0x002fda000bf06270 */
[----:B--2---:R-:W-:Y:S05]  /*00a0*/  @P0 BRA `(.L_x_0) ;  /* 0x0000001c00980947 */ /* 0x004fea0003800000 */
[----:B------:R-:W0:Y:S02]  /*00b0*/  LDC.64 R4, c[0x0][0x380] ;  /* 0x0000e000ff047b82 */ /* 0x000e240000000a00 */
[----:B0-----:R-:W-:-:S06]  /*00c0*/  IMAD.WIDE R4, R2, 0x10, R4 ;  /* 0x0000001002047825 */ /* 0x001fcc00078e0204 */
[----:B------:R-:W2:Y:S01]  /*00d0*/  LDG.E.128 R4, desc[UR6][R4.64] ;  /* 0x0000000604047981 */ /* 0x000ea2000c1e1d00 */
[----:B------:R-:W-:Y:S01]  /*00e0*/  BSSY.RECONVERGENT B0, `(.L_x_1) ;  /* 0x0000069000007945 */ /* 0x000fe20003800200 */
[C---:B--2---:R-:W-:Y:S01]  /*00f0*/  FMUL R0, R4.reuse, 0.63661974668502807617 ;  /* 0x3f22f98304007820 */ /* 0x044fe20000400000 */
[----:B------:R-:W-:-:S05]  /*0100*/  FSETP.GE.AND P0, PT, |R4|, 105615, PT ;  /* 0x47ce47800400780b */ /* 0x000fca0003f06200 */
[----:B------:R-:W0:Y:S02]  /*0110*/  F2I.NTZ R0, R0 ;  /* 0x0000000000007305 */ /* 0x000e240000203100 */
[----:B0-----:R-:W-:-:S05]  /*0120*/  I2FP.F32.S32 R3, R0 ;  /* 0x0000000000037245 */ /* 0x001fca0000201400 */
[----:B------:R-:W-:-:S04]  /*0130*/  FFMA R8, R3, -1.5707962512969970703, R4 ;  /* 0xbfc90fda03087823 */ /* 0x000fc80000000004 */
[----:B------:R-:W-:-:S04]  /*0140*/  FFMA R8, R3, -7.5497894158615963534e-08, R8 ;  /* 0xb3a2216803087823 */ /* 0x000fc80000000008 */
[----:B------:R-:W-:Y:S01]  /*0150*/  FFMA R12, R3, -5.3903029534742383927e-15, R8 ;  /* 0xa7c234c5030c7823 */ /* 0x000fe20000000008 */
[----:B------:R-:W-:Y:S06]  /*0160*/  @!P0 BRA `(.L_x_2) ;  /* 0x0000000400808947 */ /* 0x000fec0003800000 */
[----:B------:R-:W-:-:S13]  /*0170*/  FSETP.NEU.AND P0, PT, |R4|, +INF , PT ;  /* 0x7f8000000400780b */ /* 0x000fda0003f0d200 */
[----:B------:R-:W-:Y:S01]  /*0180*/  @!P0 FMUL R12, RZ, R4 ;  /* 0x00000004ff0c8220 */ /* 0x000fe20000400000 */
[----:B------:R-:W-:Y:S01]  /*0190*/  @!P0 IMAD.MOV.U32 R0, RZ, RZ, RZ ;  /* 0x000000ffff008224 */ /* 0x000fe200078e00ff */
[----:B------:R-:W-:Y:S06]  /*01a0*/  @!P0 BRA `(.L_x_2) ;  /* 0x0000000400708947 */ /* 0x000fec0003800000 */
[----:B------:R-:W-:Y:S01]  /*01b0*/  IMAD.SHL.U32 R3, R4, 0x100, RZ ;  /* 0x0000010004037824 */ /* 0x000fe200078e00ff */
[----:B------:R-:W0:Y:S01]  /*01c0*/  LDCU.64 UR8, c[0x4][URZ] ;  /* 0x01000000ff0877ac */ /* 0x000e220008000a00 */
[----:B------:R-:W-:Y:S02]  /*01d0*/  IMAD.MOV.U32 R0, RZ, RZ, RZ ;  /* 0x000000ffff007224 */ /* 0x000fe400078e00ff */
[----:B------:R-:W-:Y:S01]  /*01e0*/  IMAD.MOV.U32 R14, RZ, RZ, RZ ;  /* 0x000000ffff0e7224 */ /* 0x000fe200078e00ff */
[----:B------:R-:W-:Y:S01]  /*01f0*/  LOP3.LUT R10, R3, 0x80000000, RZ, 0xfc, !PT ;  /* 0x80000000030a7812 */ /* 0x000fe200078efcff */
[----:B------:R-:W-:Y:S01]  /*0200*/  UMOV UR5, URZ ;  /* 0x000000ff00057c82 */ /* 0x000fe20008000000 */
[----:B------:R-:W-:-:S05]  /*0210*/  UMOV UR4, URZ ;  /* 0x000000ff00047c82 */ /* 0x000fca0008000000 */
.L_x_3:
[----:B0-----:R-:W-:Y:S02]  /*0220*/  IMAD.U32 R12, RZ, RZ, UR8 ;  /* 0x00000008ff0c7e24 */ /* 0x001fe4000f8e00ff */
[----:B------:R-:W-:-:S05]  /*0230*/  IMAD.U32 R13, RZ, RZ, UR9 ;  /* 0x00000009ff0d7e24 */ /* 0x000fca000f8e00ff */
[----:B------:R-:W2:Y:S01]  /*0240*/  LDG.E.CONSTANT R9, desc[UR6][R12.64] ;  /* 0x000000060c097981 */ /* 0x000ea2000c1e9900 */
[----:B------:R-:W-:Y:S01]  /*0250*/  UIADD3 UR4, UPT, UPT, UR4, 0x1, URZ ;  /* 0x0000000104047890 */ /* 0x000fe2000fffe0ff */
[C---:B------:R-:W-:Y:S01]  /*0260*/  ISETP.EQ.AND P0, PT, R14.reuse, RZ, PT ;  /* 0x000000ff0e00720c */ /* 0x040fe20003f02270 */
[----:B------:R-:W-:Y:S01]  /*0270*/  UIADD3 UR8, UP1, UPT, UR8, 0x4, URZ ;  /* 0x0000000408087890 */ /* 0x000fe2000ff3e0ff */
[C---:B------:R-:W-:Y:S01]  /*0280*/  ISETP.EQ.AND P1, PT, R14.reuse, 0x4, PT ;  /* 0x000000040e00780c */ /* 0x040fe20003f22270 */
[----:B------:R-:W-:Y:S01]  /*0290*/  UISETP.NE.AND UP0, UPT, UR4, 0x6, UPT ;  /* 0x000000060400788c */ /* 0x000fe2000bf05270 */
[C---:B------:R-:W-:Y:S01]  /*02a0*/  ISETP.EQ.AND P2, PT, R14.reuse, 0x8, PT ;  /* 0x000000080e00780c */ /* 0x040fe20003f42270 */
[----:B------:R-:W-:Y:S01]  /*02b0*/  UIADD3.X UR9, UPT, UPT, URZ, UR9, URZ, UP1, !UPT ;  /* 0x00000009ff097290 */ /* 0x000fe20008ffe4ff */
[C---:B------:R-:W-:Y:S02]  /*02c0*/  ISETP.EQ.AND P3, PT, R14.reuse, 0xc, PT ;  /* 0x0000000c0e00780c */ /* 0x040fe40003f62270 */
[----:B------:R-:W-:-:S02]  /*02d0*/  ISETP.EQ.AND P4, PT, R14, 0x10, PT ;  /* 0x000000100e00780c */ /* 0x000fc40003f82270 */
[C---:B------:R-:W-:Y:S01]  /*02e0*/  ISETP.EQ.AND P5, PT, R14.reuse, 0x14, PT ;  /* 0x000000140e00780c */ /* 0x040fe20003fa2270 */
[----:B------:R-:W-:Y:S02]  /*02f0*/  VIADD R14, R14, 0x4 ;  /* 0x000000040e0e7836 */ /* 0x000fe40000000000 */
[----:B--2---:R-:W-:-:S03]  /*0300*/  IMAD.WIDE.U32 R8, R9, R10, RZ ;  /* 0x0000000a09087225 */ /* 0x004fc600078e00ff */
[----:B------:R-:W-:-:S04]  /*0310*/  IADD3 R8, P6, PT, R8, R0, RZ ;  /* 0x0000000008087210 */ /* 0x000fc80007fde0ff */
[----:B------:R-:W-:Y:S01]  /*0320*/  IADD3.X R0, PT, PT, R9, UR5, RZ, P6, !PT ;  /* 0x0000000509007c10 */ /* 0x000fe2000b7fe4ff */
[--C-:B------:R-:W-:Y:S01]  /*0330*/  @P1 IMAD.MOV.U32 R11, RZ, RZ, R8.reuse ;  /* 0x000000ffff0b1224 */ /* 0x100fe200078e0008 */
[----:B------:R-:W-:Y:S01]  /*0340*/  @P0 MOV R3, R8 ;  /* 0x0000000800030202 */ /* 0x000fe20000000f00 */
[--C-:B------:R-:W-:Y:S02]  /*0350*/  @P2 IMAD.MOV.U32 R16, RZ, RZ, R8.reuse ;  /* 0x000000ffff102224 */ /* 0x100fe400078e0008 */
[--C-:B------:R-:W-:Y:S02]  /*0360*/  @P3 IMAD.MOV.U32 R17, RZ, RZ, R8.reuse ;  /* 0x000000ffff113224 */ /* 0x100fe400078e0008 */
[--C-:B------:R-:W-:Y:S02]  /*0370*/  @P4 IMAD.MOV.U32 R18, RZ, RZ, R8.reuse ;  /* 0x000000ffff124224 */ /* 0x100fe400078e0008 */
[----:B------:R-:W-:Y:S01]  /*0380*/  @P5 IMAD.MOV.U32 R19, RZ, RZ, R8 ;  /* 0x000000ffff135224 */ /* 0x000fe200078e0008 */
[----:B------:R-:W-:Y:S06]  /*0390*/  BRA.U UP0, `(.L_x_3) ;  /* 0xfffffffd00a07547 */ /* 0x000fec000b83ffff */
[----:B------:R-:W-:Y:S01]  /*03a0*/  SHF.R.U32.HI R8, RZ, 0x17, R4 ;  /* 0x00000017ff087819 */ /* 0x000fe20000011604 */
[----:B------:R-:W-:Y:S03]  /*03b0*/  BSSY.RECONVERGENT B1, `(.L_x_4) ;  /* 0x0000029000017945 */ /* 0x000fe60003800200 */
[C---:B------:R-:W-:Y:S02]  /*03c0*/  LOP3.LUT R9, R8.reuse, 0xe0, RZ, 0xc0, !PT ;  /* 0x000000e008097812 */ /* 0x040fe400078ec0ff */
[----:B------:R-:W-:-:S03]  /*03d0*/  LOP3.LUT P6, RZ, R8, 0x1f, RZ, 0xc0, !PT ;  /* 0x0000001f08ff7812 */ /* 0x000fc600078cc0ff */
[----:B------:R-:W-:-:S05]  /*03e0*/  VIADD R9, R9, 0xffffff80 ;  /* 0xffffff8009097836 */ /* 0x000fca0000000000 */
[----:B------:R-:W-:-:S05]  /*03f0*/  SHF.R.U32.HI R9, RZ, 0x5, R9 ;  /* 0x00000005ff097819 */ /* 0x000fca0000011609 */
[----:B------:R-:W-:-:S05]  /*0400*/  IMAD.U32 R12, R9, -0x4, RZ ;  /* 0xfffffffc090c7824 */ /* 0x000fca00078e00ff */
[C---:B------:R-:W-:Y:S02]  /*0410*/  ISETP.EQ.AND P3, PT, R12.reuse, -0x18, PT ;  /* 0xffffffe80c00780c */ /* 0x040fe40003f62270 */
[C---:B------:R-:W-:Y:S02]  /*0420*/  ISETP.EQ.AND P4, PT, R12.reuse, -0x14, PT ;  /* 0xffffffec0c00780c */ /* 0x040fe40003f82270 */
[C---:B------:R-:W-:Y:S02]  /*0430*/  ISETP.EQ.AND P2, PT, R12.reuse, -0x10, PT ;  /* 0xfffffff00c00780c */ /* 0x040fe40003f42270 */
[C---:B------:R-:W-:Y:S02]  /*0440*/  ISETP.EQ.AND P1, PT, R12.reuse, -0xc, PT ;  /* 0xfffffff40c00780c */ /* 0x040fe40003f22270 */
[C---:B------:R-:W-:Y:S02]  /*0450*/  ISETP.EQ.AND P0, PT, R12.reuse, -0x8, PT ;  /* 0xfffffff80c00780c */ /* 0x040fe40003f02270 */
[----:B------:R-:W-:-:S03]  /*0460*/  ISETP.EQ.AND P5, PT, R12, RZ, PT ;  /* 0x000000ff0c00720c */ /* 0x000fc60003fa2270 */
[----:B------:R-:W-:Y:S02]  /*0470*/  @P3 MOV R9, R3 ;  /* 0x0000000300093202 */ /* 0x000fe40000000f00 */
[C---:B------:R-:W-:Y:S01]  /*0480*/  ISETP.EQ.AND P3, PT, R12.reuse, -0x4, PT ;  /* 0xfffffffc0c00780c */ /* 0x040fe20003f62270 */
[----:B------:R-:W-:Y:S02]  /*0490*/  @P4 IMAD.MOV.U32 R10, RZ, RZ, R3 ;  /* 0x000000ffff0a4224 */ /* 0x000fe400078e0003 */
[----:B------:R-:W-:Y:S01]  /*04a0*/  @P4 IMAD.MOV.U32 R9, RZ, RZ, R11 ;  /* 0x000000ffff094224 */ /* 0x000fe200078e000b */
[----:B------:R-:W-:Y:S01]  /*04b0*/  ISETP.EQ.AND P4, PT, R12, 0x4, PT ;  /* 0x000000040c00780c */ /* 0x000fe20003f82270 */
[----:B------:R-:W-:Y:S02]  /*04c0*/  @P2 IMAD.MOV.U32 R9, RZ, RZ, R16 ;  /* 0x000000ffff092224 */ /* 0x000fe400078e0010 */
[----:B------:R-:W-:Y:S02]  /*04d0*/  @P1 IMAD.MOV.U32 R9, RZ, RZ, R17 ;  /* 0x000000ffff091224 */ /* 0x000fe400078e0011 */
[----:B------:R-:W-:-:S02]  /*04e0*/  @P0 IMAD.MOV.U32 R9, RZ, RZ, R18 ;  /* 0x000000ffff090224 */ /* 0x000fc400078e0012 */
[----:B------:R-:W-:Y:S02]  /*04f0*/  @P2 IMAD.MOV.U32 R10, RZ, RZ, R11 ;  /* 0x000000ffff0a2224 */ /* 0x000fe400078e000b */
[----:B------:R-:W-:Y:S02]  /*0500*/  @P3 IMAD.MOV.U32 R9, RZ, RZ, R19 ;  /* 0x000000ffff093224 */ /* 0x000fe400078e0013 */
[----:B------:R-:W-:Y:S02]  /*0510*/  @P1 IMAD.MOV.U32 R10, RZ, RZ, R16 ;  /* 0x000000ffff0a1224 */ /* 0x000fe400078e0010 */
[----:B------:R-:W-:Y:S02]  /*0520*/  @P5 IMAD.MOV.U32 R9, RZ, RZ, R0 ;  /* 0x000000ffff095224 */ /* 0x000fe400078e0000 */
[----:B------:R-:W-:Y:S01]  /*0530*/  @P0 IMAD.MOV.U32 R10, RZ, RZ, R17 ;  /* 0x000000ffff0a0224 */ /* 0x000fe200078e0011 */
[----:B------:R-:W-:Y:S01]  /*0540*/  @P3 MOV R10, R18 ;  /* 0x00000012000a3202 */ /* 0x000fe20000000f00 */
[----:B------:R-:W-:-:S02]  /*0550*/  @P5 IMAD.MOV.U32 R10, RZ, RZ, R19 ;  /* 0x000000ffff0a5224 */ /* 0x000fc400078e0013 */
[----:B------:R-:W-:Y:S02]  /*0560*/  @P4 IMAD.MOV.U32 R10, RZ, RZ, R0 ;  /* 0x000000ffff0a4224 */ /* 0x000fe400078e0000 */
[----:B------:R-:W-:Y:S01]  /*0570*/  IMAD.MOV.U32 R15, RZ, RZ, R9 ;  /* 0x000000ffff0f7224 */ /* 0x000fe200078e0009 */
[----:B------:R-:W-:Y:S06]  /*0580*/  @!P6 BRA `(.L_x_5) ;  /* 0x00000000002ce947 */ /* 0x000fec0003800000 */
[----:B------:R-:W-:Y:S01]  /*0590*/  @P2 IMAD.MOV.U32 R9, RZ, RZ, R3 ;  /* 0x000000ffff092224 */ /* 0x000fe200078e0003 */
[----:B------:R-:W-:Y:S01]  /*05a0*/  LOP3.LUT R8, R8, 0x1f, RZ, 0xc0, !PT ;  /* 0x0000001f08087812 */ /* 0x000fe200078ec0ff */
[----:B------:R-:W-:Y:S02]  /*05b0*/  @P1 IMAD.MOV.U32 R9, RZ, RZ, R11 ;  /* 0x000000ffff091224 */ /* 0x000fe400078e000b */
[----:B------:R-:W-:Y:S01]  /*05c0*/  @P0 IMAD.MOV.U32 R9, RZ, RZ, R16 ;  /* 0x000000ffff090224 */ /* 0x000fe200078e0010 */
[----:B------:R-:W-:Y:S02]  /*05d0*/  ISETP.EQ.AND P0, PT, R12, 0x8, PT ;  /* 0x000000080c00780c */ /* 0x000fe40003f02270 */
[----:B------:R-:W-:Y:S01]  /*05e0*/  @P3 MOV R9, R17 ;  /* 0x0000001100093202 */ /* 0x000fe20000000f00 */
[----:B------:R-:W-:Y:S01]  /*05f0*/  @P5 IMAD.MOV.U32 R9, RZ, RZ, R18 ;  /* 0x000000ffff095224 */ /* 0x000fe200078e0012 */
[----:B------:R-:W-:Y:S01]  /*0600*/  SHF.L.W.U32.HI R15, R10, R8, R15 ;  /* 0x000000080a0f7219 */ /* 0x000fe20000010e0f */
[----:B------:R-:W-:-:S08]  /*0610*/  @P4 IMAD.MOV.U32 R9, RZ, RZ, R19 ;  /* 0x000000ffff094224 */ /* 0x000fd000078e0013 */
[----:B------:R-:W-:-:S05]  /*0620*/  @P0 IMAD.MOV.U32 R9, RZ, RZ, R0 ;  /* 0x000000ffff090224 */ /* 0x000fca00078e0000 */
[----:B------:R-:W-:-:S07]  /*0630*/  SHF.L.W.U32.HI R10, R9, R8, R10 ;  /* 0x00000008090a7219 */ /* 0x000fce0000010e0a */
.L_x_5:
[----:B------:R-:W-:Y:S05]  /*0640*/  BSYNC.RECONVERGENT B1 ;  /* 0x0000000000017941 */ /* 0x000fea0003800200 */
.L_x_4:
[C---:B------:R-:W-:Y:S01]  /*0650*/  SHF.L.W.U32.HI R21, R10.reuse, 0x2, R15 ;  /* 0x000000020a157819 */ /* 0x040fe20000010e0f */
[----:B------:R-:W-:Y:S01]  /*0660*/  IMAD.SHL.U32 R10, R10, 0x4, RZ ;  /* 0x000000040a0a7824 */ /* 0x000fe200078e00ff */
[----:B------:R-:W-:Y:S01]  /*0670*/  UMOV UR4, 0x54442d19 ;  /* 0x54442d1900047882 */ /* 0x000fe20000000000 */
[----:B------:R-:W-:Y:S01]  /*0680*/  UMOV UR5, 0x3bf921fb ;  /* 0x3bf921fb00057882 */ /* 0x000fe20000000000 */
[----:B------:R-:W-:Y:S02]  /*0690*/  SHF.R.S32.HI R0, RZ, 0x1f, R21 ;  /* 0x0000001fff007819 */ /* 0x000fe40000011415 */
[----:B------:R-:W-:Y:S02]  /*06a0*/  ISETP.GE.AND P0, PT, R4, RZ, PT ;  /* 0x000000ff0400720c */ /* 0x000fe40003f06270 */
[C---:B------:R-:W-:Y:S02]  /*06b0*/  LOP3.LUT R12, R0.reuse, R10, RZ, 0x3c, !PT ;  /* 0x0000000a000c7212 */ /* 0x040fe400078e3cff */
[----:B------:R-:W-:-:S02]  /*06c0*/  LOP3.LUT R13, R0, R21, RZ, 0x3c, !PT ;  /* 0x00000015000d7212 */ /* 0x000fc400078e3cff */
[----:B------:R-:W-:Y:S02]  /*06d0*/  SHF.R.U32.HI R0, RZ, 0x1e, R15 ;  /* 0x0000001eff007819 */ /* 0x000fe4000001160f */
[----:B------:R-:W0:Y:S01]  /*06e0*/  I2F.F64.S64 R8, R12 ;  /* 0x0000000c00087312 */ /* 0x000e220000301c00 */
[C---:B------:R-:W-:Y:S02]  /*06f0*/  LOP3.LUT R4, R21.reuse, R4, RZ, 0x3c, !PT ;  /* 0x0000000415047212 */ /* 0x040fe400078e3cff */
[----:B------:R-:W-:Y:S02]  /*0700*/  LEA.HI R0, R21, R0, RZ, 0x1 ;  /* 0x0000000015007211 */ /* 0x000fe400078f08ff */
[----:B------:R-:W-:-:S03]  /*0710*/  ISETP.GE.AND P1, PT, R4, RZ, PT ;  /* 0x000000ff0400720c */ /* 0x000fc60003f26270 */
[----:B------:R-:W-:-:S04]  /*0720*/  IMAD.MOV R4, RZ, RZ, -R0 ;  /* 0x000000ffff047224 */ /* 0x000fc800078e0a00 */
[----:B------:R-:W-:Y:S01]  /*0730*/  @!P0 IMAD.MOV.U32 R0, RZ, RZ, R4 ;  /* 0x000000ffff008224 */ /* 0x000fe200078e0004 */
[----:B0-----:R-:W-:-:S10]  /*0740*/  DMUL R8, R8, UR4 ;  /* 0x0000000408087c28 */ /* 0x001fd40008000000 */
[----:B------:R-:W0:Y:S02]  /*0750*/  F2F.F32.F64 R8, R8 ;  /* 0x0000000800087310 */ /* 0x000e240000301000 */
[----:B0-----:R-:W-:-:S07]  /*0760*/  FSEL R12, -R8, R8, !P1 ;  /* 0x00000008080c7208 */ /* 0x001fce0004800100 */
.L_x_2:
[----:B------:R-:W-:Y:S05]  /*0770*/  BSYNC.RECONVERGENT B0 ;  /* 0x0000000000007941 */ /* 0x000fea0003800200 */
.L_x_1:
[----:B------:R-:W-:Y:S01]  /*0780*/  FMUL R20, R5, 0.63661974668502807617 ;  /* 0x3f22f98305147820 */ /* 0x000fe20000400000 */
[----:B------:R-:W-:Y:S01]  /*0790*/  LOP3.LUT R9, R0, 0x1, RZ, 0xc0, !PT ;  /* 0x0000000100097812 */ /* 0x000fe200078ec0ff */
[----:B------:R-:W-:Y:S02]  /*07a0*/  IMAD.MOV.U32 R8, RZ, RZ, 0x37cbac00 ;  /* 0x37cbac00ff087424 */ /* 0x000fe400078e00ff */
[----:B------:R-:W-:Y:S01]  /*07b0*/  FMUL R13, R12, R12 ;  /* 0x0000000c0c0d7220 */ /* 0x000fe20000400000 */
[----:B------:R-:W-:Y:S01]  /*07c0*/  MOV R10, 0x3effffff ;  /* 0x3effffff000a7802 */ /* 0x000fe20000000f00 */
[----:B------:R-:W-:Y:S01]  /*07d0*/  BSSY.RECONVERGENT B0, `(.L_x_6) ;  /* 0x0000074000007945 */ /* 0x000fe20003800200 */
[----:B------:R-:W0:Y:S01]  /*07e0*/  F2I.NTZ R20, R20 ;  /* 0x0000001400147305 */ /* 0x000e220000203100 */
[----:B------:R-:W-:Y:S01]  /*07f0*/  ISETP.NE.U32.AND P0, PT, R9, 0x1, PT ;  /* 0x000000010900780c */ /* 0x000fe20003f05070 */
[----:B------:R-:W-:Y:S01]  /*0800*/  FFMA R4, R13, R8, -0.0013887860113754868507 ;  /* 0xbab607ed0d047423 */ /* 0x000fe20000000008 */
[----:B------:R-:W-:Y:S01]  /*0810*/  IMAD.MOV.U32 R9, RZ, RZ, 0x3d2aaabb ;  /* 0x3d2aaabbff097424 */ /* 0x000fe200078e00ff */
[----:B------:R-:W-:-:S02]  /*0820*/  LOP3.LUT P1, RZ, R0, 0x2, RZ, 0xc0, !PT ;  /* 0x0000000200ff7812 */ /* 0x000fc4000782c0ff */
[----:B------:R-:W-:Y:S02]  /*0830*/  FSEL R0, R12, 1, P0 ;  /* 0x3f8000000c007808 */ /* 0x000fe40000000000 */
[----:B------:R-:W-:Y:S02]  /*0840*/  FSEL R4, R4, -0.00019574658654164522886, !P0 ;  /* 0xb94d415304047808 */ /* 0x000fe40004000000 */
[----:B------:R-:W-:-:S05]  /*0850*/  FSEL R14, R9, 0.0083327032625675201416, !P0 ;  /* 0x3c0885e4090e7808 */ /* 0x000fca0004000000 */
[----:B------:R-:W-:Y:S01]  /*0860*/  FFMA R4, R13, R4, R14 ;  /* 0x000000040d047223 */ /* 0x000fe2000000000e */
[----:B------:R-:W-:Y:S02]  /*0870*/  FSEL R14, -R10, -0.16666662693023681641, !P0 ;  /* 0xbe2aaaa80a0e7808 */ /* 0x000fe40004000100 */
[----:B------:R-:W-:Y:S02]  /*0880*/  FSETP.GE.AND P0, PT, |R5|, 105615, PT ;  /* 0x47ce47800500780b */ /* 0x000fe40003f06200 */
[----:B0-----:R-:W-:Y:S01]  /*0890*/  I2FP.F32.S32 R22, R20 ;  /* 0x0000001400167245 */ /* 0x001fe20000201400 */
[C---:B------:R-:W-:Y:S01]  /*08a0*/  FFMA R4, R13.reuse, R4, R14 ;  /* 0x000000040d047223 */ /* 0x040fe2000000000e */
[----:B------:R-:W-:-:S03]  /*08b0*/  FFMA R13, R13, R0, RZ ;  /* 0x000000000d0d7223 */ /* 0x000fc600000000ff */
[----:B------:R-:W-:Y:S01]  /*08c0*/  FFMA R15, R22, -1.5707962512969970703, R5 ;  /* 0xbfc90fda160f7823 */ /* 0x000fe20000000005 */
[----:B------:R-:W-:-:S03]  /*08d0*/  FFMA R4, R13, R4, R0 ;  /* 0x000000040d047223 */ /* 0x000fc60000000000 */
[----:B------:R-:W-:Y:S01]  /*08e0*/  FFMA R15, R22, -7.5497894158615963534e-08, R15 ;  /* 0xb3a22168160f7823 */ /* 0x000fe2000000000f */
[----:B------:R-:W-:-:S03]  /*08f0*/  @P1 FADD R4, RZ, -R4 ;  /* 0x80000004ff041221 */ /* 0x000fc60000000000 */
[----:B------:R-:W-:Y:S01]  /*0900*/  FFMA R0, R22, -5.3903029534742383927e-15, R15 ;  /* 0xa7c234c516007823 */ /* 0x000fe2000000000f */
[----:B------:R-:W-:Y:S06]  /*0910*/  @!P0 BRA `(.L_x_7) ;  /* 0x00000004007c8947 */ /* 0x000fec0003800000 */
[----:B------:R-:W-:-:S13]  /*0920*/  FSETP.NEU.AND P0, PT, |R5|, +INF , PT ;  /* 0x7f8000000500780b */ /* 0x000fda0003f0d200 */
[----:B------:R-:W-:Y:S01]  /*0930*/  @!P0 FMUL R0, RZ, R5 ;  /* 0x00000005ff008220 */ /* 0x000fe20000400000 */
[----:B------:R-:W-:Y:S01]  /*0940*/  @!P0 IMAD.MOV.U32 R20, RZ, RZ, RZ ;  /* 0x000000ffff148224 */ /* 0x000fe200078e00ff */
[----:B------:R-:W-:Y:S06]  /*0950*/  @!P0 BRA `(.L_x_7) ;  /* 0x00000004006c8947 */ /* 0x000fec0003800000 */
[----:B------:R-:W-:Y:S01]  /*0960*/  IMAD.SHL.U32 R0, R5, 0x100, RZ ;  /* 0x0000010005007824 */ /* 0x000fe200078e00ff */
[----:B------:R-:W-:Y:S01]  /*0970*/  CS2R R20, SRZ ;  /* 0x0000000000147805 */ /* 0x000fe2000001ff00 */
[----:B------:R-:W0:Y:S03]  /*0980*/  LDCU.64 UR8, c[0x4][URZ] ;  /* 0x01000000ff0877ac */ /* 0x000e260008000a00 */
[----:B------:R-:W-:Y:S01]  /*0990*/  LOP3.LUT R0, R0, 0x80000000, RZ, 0xfc, !PT ;  /* 0x8000000000007812 */ /* 0x000fe200078efcff */
[----:B------:R-:W-:Y:S01]  /*09a0*/  UMOV UR5, URZ ;  /* 0x000000ff00057c82 */ /* 0x000fe20008000000 */
[----:B------:R-:W-:-:S05]  /*09b0*/  UMOV UR4, URZ ;  /* 0x000000ff00047c82 */ /* 0x000fca0008000000 */
.L_x_8:
        /* <DEDUP_REMOVED lines=37> */
[--C-:B------:R-:W-:Y:S01]  /*0c10*/  @P3 IMAD.MOV.U32 R0, RZ, RZ, R3.reuse ;  /* 0x000000ffff003224 */ /* 0x100fe200078e0003 */
[C---:B------:R-:W-:Y:S01]  /*0c20*/  ISETP.EQ.AND P3, PT, R20.reuse, -0x4, PT ;  /* 0xfffffffc1400780c */ /* 0x040fe20003f62270 */
[----:B------:R-:W-:Y:S02]  /*0c30*/  @P4 IMAD.MOV.U32 R13, RZ, RZ, R3 ;  /* 0x000000ffff0d4224 */ /* 0x000fe400078e0003 */
[--C-:B------:R-:W-:Y:S01]  /*0c40*/  @P4 IMAD.MOV.U32 R0, RZ, RZ, R11.reuse ;  /* 0x000000ffff004224 */ /* 0x100fe200078e000b */
[----:B------:R-:W-:Y:S01]  /*0c50*/  ISETP.EQ.AND P4, PT, R20, 0x4, PT ;  /* 0x000000041400780c */ /* 0x000fe20003f82270 */
[----:B------:R-:W-:Y:S01]  /*0c60*/  @P2 IMAD.MOV.U32 R13, RZ, RZ, R11 ;  /* 0x000000ffff0d2224 */ /* 0x000fe200078e000b */
[----:B------:R-:W-:Y:S01]  /*0c70*/  @P2 MOV R0, R16 ;  /* 0x0000001000002202 */ /* 0x000fe20000000f00 */
[----:B------:R-:W-:Y:S02]  /*0c80*/  @P1 IMAD.MOV.U32 R13, RZ, RZ, R16 ;  /* 0x000000ffff0d1224 */ /* 0x000fe400078e0010 */
[----:B------:R-:W-:-:S02]  /*0c90*/  @P0 IMAD.MOV.U32 R13, RZ, RZ, R17 ;  /* 0x000000ffff0d0224 */ /* 0x000fc400078e0011 */
[----:B------:R-:W-:Y:S02]  /*0ca0*/  @P1 IMAD.MOV.U32 R0, RZ, RZ, R17 ;  /* 0x000000ffff001224 */ /* 0x000fe400078e0011 */
[--C-:B------:R-:W-:Y:S02]  /*0cb0*/  @P3 IMAD.MOV.U32 R13, RZ, RZ, R18.reuse ;  /* 0x000000ffff0d3224 */ /* 0x100fe400078e0012 */
[--C-:B------:R-:W-:Y:S02]  /*0cc0*/  @P5 IMAD.MOV.U32 R13, RZ, RZ, R19.reuse ;  /* 0x000000ffff0d5224 */ /* 0x100fe400078e0013 */
[----:B------:R-:W-:Y:S01]  /*0cd0*/  @P4 MOV R13, R21 ;  /* 0x00000015000d4202 */ /* 0x000fe20000000f00 */
[----:B------:R-:W-:Y:S02]  /*0ce0*/  @P0 IMAD.MOV.U32 R0, RZ, RZ, R18 ;  /* 0x000000ffff000224 */ /* 0x000fe400078e0012 */
[----:B------:R-:W-:Y:S02]  /*0cf0*/  @P3 IMAD.MOV.U32 R0, RZ, RZ, R19 ;  /* 0x000000ffff003224 */ /* 0x000fe400078e0013 */
[----:B------:R-:W-:-:S02]  /*0d00*/  @P5 IMAD.MOV.U32 R0, RZ, RZ, R21 ;  /* 0x000000ffff005224 */ /* 0x000fc400078e0015 */
[----:B------:R-:W-:Y:S01]  /*0d10*/  IMAD.MOV.U32 R14, RZ, RZ, R13 ;  /* 0x000000ffff0e7224 */ /* 0x000fe200078e000d */
[----:B------:R-:W-:Y:S06]  /*0d20*/  @!P6 BRA `(.L_x_10) ;  /* 0x00000000002ce947 */ /* 0x000fec0003800000 */
[----:B------:R-:W-:Y:S01]  /*0d30*/  @P2 IMAD.MOV.U32 R15, RZ, RZ, R3 ;  /* 0x000000ffff0f2224 */ /* 0x000fe200078e0003 */
[----:B------:R-:W-:Y:S01]  /*0d40*/  LOP3.LUT R13, R12, 0x1f, RZ, 0xc0, !PT ;  /* 0x0000001f0c0d7812 */ /* 0x000fe200078ec0ff */
[----:B------:R-:W-:Y:S02]  /*0d50*/  @P1 IMAD.MOV.U32 R15, RZ, RZ, R11 ;  /* 0x000000ffff0f1224 */ /* 0x000fe400078e000b */
[----:B------:R-:W-:Y:S01]  /*0d60*/  @P0 IMAD.MOV.U32 R15, RZ, RZ, R16 ;  /* 0x000000ffff0f0224 */ /* 0x000fe200078e0010 */
[----:B------:R-:W-:Y:S01]  /*0d70*/  ISETP.EQ.AND P0, PT, R20, 0x8, PT ;  /* 0x000000081400780c */ /* 0x000fe20003f02270 */
[----:B------:R-:W-:Y:S01]  /*0d80*/  @P3 IMAD.MOV.U32 R15, RZ, RZ, R17 ;  /* 0x000000ffff0f3224 */ /* 0x000fe200078e0011 */
[----:B------:R-:W-:Y:S01]  /*0d90*/  SHF.L.W.U32.HI R0, R14, R13, R0 ;  /* 0x0000000d0e007219 */ /* 0x000fe20000010e00 */
[----:B------:R-:W-:Y:S02]  /*0da0*/  @P5 IMAD.MOV.U32 R15, RZ, RZ, R18 ;  /* 0x000000ffff0f5224 */ /* 0x000fe400078e0012 */
[----:B------:R-:W-:-:S08]  /*0db0*/  @P4 IMAD.MOV.U32 R15, RZ, RZ, R19 ;  /* 0x000000ffff0f4224 */ /* 0x000fd000078e0013 */
[----:B------:R-:W-:-:S05]  /*0dc0*/  @P0 IMAD.MOV.U32 R15, RZ, RZ, R21 ;  /* 0x000000ffff0f0224 */ /* 0x000fca00078e0015 */
[----:B------:R-:W-:-:S07]  /*0dd0*/  SHF.L.W.U32.HI R14, R15, R13, R14 ;  /* 0x0000000d0f0e7219 */ /* 0x000fce0000010e0e */
.L_x_10:
[----:B------:R-:W-:Y:S05]  /*0de0*/  BSYNC.RECONVERGENT B1 ;  /* 0x0000000000017941 */ /* 0x000fea0003800200 */
.L_x_9:
[C---:B------:R-:W-:Y:S01]  /*0df0*/  SHF.L.W.U32.HI R20, R14.reuse, 0x2, R0 ;  /* 0x000000020e147819 */ /* 0x040fe20000010e00 */
[----:B------:R-:W-:Y:S01]  /*0e00*/  UMOV UR4, 0x54442d19 ;  /* 0x54442d1900047882 */ /* 0x000fe20000000000 */
[----:B------:R-:W-:Y:S01]  /*0e10*/  SHF.L.U32 R12, R14, 0x2, RZ ;  /* 0x000000020e0c7819 */ /* 0x000fe200000006ff */
[----:B------:R-:W-:Y:S01]  /*0e20*/  UMOV UR5, 0x3bf921fb ;  /* 0x3bf921fb00057882 */ /* 0x000fe20000000000 */
[----:B------:R-:W-:Y:S02]  /*0e30*/  SHF.R.S32.HI R13, RZ, 0x1f, R20 ;  /* 0x0000001fff0d7819 */ /* 0x000fe40000011414 */
[----:B------:R-:W-:Y:S02]  /*0e40*/  ISETP.GE.AND P0, PT, R5, RZ, PT ;  /* 0x000000ff0500720c */ /* 0x000fe40003f06270 */
[C---:B------:R-:W-:Y:S02]  /*0e50*/  LOP3.LUT R12, R13.reuse, R12, RZ, 0x3c, !PT ;  /* 0x0000000c0d0c7212 */ /* 0x040fe400078e3cff */
[----:B------:R-:W-:-:S02]  /*0e60*/  LOP3.LUT R13, R13, R20, RZ, 0x3c, !PT ;  /* 0x000000140d0d7212 */ /* 0x000fc400078e3cff */
[----:B------:R-:W-:Y:S02]  /*0e70*/  SHF.R.U32.HI R0, RZ, 0x1e, R0 ;  /* 0x0000001eff007819 */ /* 0x000fe40000011600 */
[C---:B------:R-:W-:Y:S02]  /*0e80*/  LOP3.LUT R5, R20.reuse, R5, RZ, 0x3c, !PT ;  /* 0x0000000514057212 */ /* 0x040fe400078e3cff */
[----:B------:R-:W0:Y:S01]  /*0e90*/  I2F.F64.S64 R12, R12 ;  /* 0x0000000c000c7312 */ /* 0x000e220000301c00 */
[----:B------:R-:W-:Y:S02]  /*0ea0*/  LEA.HI R20, R20, R0, RZ, 0x1 ;  /* 0x0000000014147211 */ /* 0x000fe400078f08ff */
[----:B------:R-:W-:-:S03]  /*0eb0*/  ISETP.GE.AND P1, PT, R5, RZ, PT ;  /* 0x000000ff0500720c */ /* 0x000fc60003f26270 */
[----:B------:R-:W-:-:S04]  /*0ec0*/  IMAD.MOV R0, RZ, RZ, -R20 ;  /* 0x000000ffff007224 */ /* 0x000fc800078e0a14 */
[----:B------:R-:W-:Y:S01]  /*0ed0*/  @!P0 IMAD.MOV.U32 R20, RZ, RZ, R0 ;  /* 0x000000ffff148224 */ /* 0x000fe200078e0000 */
[----:B0-----:R-:W-:-:S10]  /*0ee0*/  DMUL R14, R12, UR4 ;  /* 0x000000040c0e7c28 */ /* 0x001fd40008000000 */
[----:B------:R-:W0:Y:S02]  /*0ef0*/  F2F.F32.F64 R14, R14 ;  /* 0x0000000e000e7310 */ /* 0x000e240000301000 */
[----:B0-----:R-:W-:-:S07]  /*0f00*/  FSEL R0, -R14, R14, !P1 ;  /* 0x0000000e0e007208 */ /* 0x001fce0004800100 */
.L_x_7:
[----:B------:R-:W-:Y:S05]  /*0f10*/  BSYNC.RECONVERGENT B0 ;  /* 0x0000000000007941 */ /* 0x000fea0003800200 */
.L_x_6:
[----:B------:R-:W-:Y:S01]  /*0f20*/  FMUL R12, R6, 0.63661974668502807617 ;  /* 0x3f22f983060c7820 */ /* 0x000fe20000400000 */
[----:B------:R-:W-:Y:S01]  /*0f30*/  FMUL R5, R0, R0 ;  /* 0x0000000000057220 */ /* 0x000fe20000400000 */
[C---:B------:R-:W-:Y:S01]  /*0f40*/  LOP3.LUT R14, R20.reuse, 0x1, RZ, 0xc0, !PT ;  /* 0x00000001140e7812 */ /* 0x040fe200078ec0ff */
[----:B------:R-:W-:Y:S01]  /*0f50*/  BSSY.RECONVERGENT B0, `(.L_x_11) ;  /* 0x0000073000007945 */ /* 0x000fe20003800200 */
[----:B------:R-:W-:Y:S01]  /*0f60*/  LOP3.LUT P1, RZ, R20, 0x2, RZ, 0xc0, !PT ;  /* 0x0000000214ff7812 */ /* 0x000fe2000782c0ff */
[----:B------:R-:W-:Y:S01]  /*0f70*/  FFMA R13, R5, R8, -0.0013887860113754868507 ;  /* 0xbab607ed050d7423 */ /* 0x000fe20000000008 */
[----:B------:R-:W0:Y:S01]  /*0f80*/  F2I.NTZ R12, R12 ;  /* 0x0000000c000c7305 */ /* 0x000e220000203100 */
[----:B------:R-:W-:-:S04]  /*0f90*/  ISETP.NE.U32.AND P0, PT, R14, 0x1, PT ;  /* 0x000000010e00780c */ /* 0x000fc80003f05070 */
[----:B------:R-:W-:Y:S02]  /*0fa0*/  FSEL R14, R13, -0.00019574658654164522886, !P0 ;  /* 0xb94d41530d0e7808 */ /* 0x000fe40004000000 */
[----:B------:R-:W-:Y:S02]  /*0fb0*/  FSEL R22, R9, 0.0083327032625675201416, !P0 ;  /* 0x3c0885e409167808 */ /* 0x000fe40004000000 */
[----:B------:R-:W-:Y:S02]  /*0fc0*/  FSEL R20, -R10, -0.16666662693023681641, !P0 ;  /* 0xbe2aaaa80a147808 */ /* 0x000fe40004000100 */
[----:B------:R-:W-:Y:S01]  /*0fd0*/  FSEL R0, R0, 1, P0 ;  /* 0x3f80000000007808 */ /* 0x000fe20000000000 */
[C---:B------:R-:W-:Y:S01]  /*0fe0*/  FFMA R14, R5.reuse, R14, R22 ;  /* 0x0000000e050e7223 */ /* 0x040fe20000000016 */
        /* <DEDUP_REMOVED lines=20> */
.L_x_13:
        /* <DEDUP_REMOVED lines=39> */
[----:B------:R-:W-:Y:S01]  /*13a0*/  @P4 IMAD.MOV.U32 R13, RZ, RZ, R3 ;  /* 0x000000ffff0d4224 */ /* 0x000fe200078e0003 */
[----:B------:R-:W-:Y:S01]  /*13b0*/  @P4 MOV R0, R11 ;  /* 0x0000000b00004202 */ /* 0x000fe20000000f00 */
[----:B------:R-:W-:Y:S01]  /*13c0*/  @P2 IMAD.MOV.U32 R13, RZ, RZ, R11 ;  /* 0x000000ffff0d2224 */ /* 0x000fe200078e000b */
[----:B------:R-:W-:Y:S01]  /*13d0*/  ISETP.EQ.AND P4, PT, R20, 0x4, PT ;  /* 0x000000041400780c */ /* 0x000fe20003f82270 */
[--C-:B------:R-:W-:Y:S02]  /*13e0*/  @P1 IMAD.MOV.U32 R13, RZ, RZ, R16.reuse ;  /* 0x000000ffff0d1224 */ /* 0x100fe400078e0010 */
[----:B------:R-:W-:Y:S02]  /*13f0*/  @P0 IMAD.MOV.U32 R13, RZ, RZ, R17 ;  /* 0x000000ffff0d0224 */ /* 0x000fe400078e0011 */
[----:B------:R-:W-:-:S02]  /*1400*/  @P2 IMAD.MOV.U32 R0, RZ, RZ, R16 ;  /* 0x000000ffff002224 */ /* 0x000fc400078e0010 */
[----:B------:R-:W-:Y:S02]  /*1410*/  @P1 IMAD.MOV.U32 R0, RZ, RZ, R17 ;  /* 0x000000ffff001224 */ /* 0x000fe400078e0011 */
[--C-:B------:R-:W-:Y:S01]  /*1420*/  @P3 IMAD.MOV.U32 R13, RZ, RZ, R18.reuse ;  /* 0x000000ffff0d3224 */ /* 0x100fe200078e0012 */
[----:B------:R-:W-:Y:S01]  /*1430*/  @P5 MOV R13, R19 ;  /* 0x00000013000d5202 */ /* 0x000fe20000000f00 */
[----:B------:R-:W-:Y:S02]  /*1440*/  @P0 IMAD.MOV.U32 R0, RZ, RZ, R18 ;  /* 0x000000ffff000224 */ /* 0x000fe400078e0012 */
        /* <DEDUP_REMOVED lines=12> */
[----:B------:R-:W-:Y:S01]  /*1510*/  @P5 IMAD.MOV.U32 R15, RZ, RZ, R18 ;  /* 0x000000ffff0f5224 */ /* 0x000fe200078e0012 */
[----:B------:R-:W-:-:S09]  /*1520*/  @P4 MOV R15, R19 ;  /* 0x00000013000f4202 */ /* 0x000fd20000000f00 */
[----:B------:R-:W-:-:S05]  /*1530*/  @P0 IMAD.MOV.U32 R15, RZ, RZ, R21 ;  /* 0x000000ffff0f0224 */ /* 0x000fca00078e0015 */
[----:B------:R-:W-:-:S07]  /*1540*/  SHF.L.W.U32.HI R14, R15, R13, R14 ;  /* 0x0000000d0f0e7219 */ /* 0x000fce0000010e0e */
.L_x_15:
[----:B------:R-:W-:Y:S05]  /*1550*/  BSYNC.RECONVERGENT B1 ;  /* 0x0000000000017941 */ /* 0x000fea0003800200 */
.L_x_14:
        /* <DEDUP_REMOVED lines=18> */
.L_x_12:
[----:B------:R-:W-:Y:S05]  /*1680*/  BSYNC.RECONVERGENT B0 ;  /* 0x0000000000007941 */ /* 0x000fea0003800200 */
.L_x_11:
        /* <DEDUP_REMOVED lines=12> */
[----:B------:R-:W-:Y:S01]  /*1750*/  FFMA R6, R15, R6, R14 ;  /* 0x000000060f067223 */ /* 0x000fe2000000000e */
        /* <DEDUP_REMOVED lines=20> */
.L_x_18:
        /* <DEDUP_REMOVED lines=40> */
[--C-:B------:R-:W-:Y:S01]  /*1b20*/  @P4 IMAD.MOV.U32 R0, RZ, RZ, R11.reuse ;  /* 0x000000ffff004224 */ /* 0x100fe200078e000b */
[----:B------:R-:W-:Y:S01]  /*1b30*/  ISETP.EQ.AND P4, PT, R15, 0x4, PT ;  /* 0x000000040f00780c */ /* 0x000fe20003f82270 */
[----:B------:R-:W-:Y:S02]  /*1b40*/  @P2 IMAD.MOV.U32 R13, RZ, RZ, R11 ;  /* 0x000000ffff0d2224 */ /* 0x000fe400078e000b */
[--C-:B------:R-:W-:Y:S02]  /*1b50*/  @P2 IMAD.MOV.U32 R0, RZ, RZ, R16.reuse ;  /* 0x000000ffff002224 */ /* 0x100fe400078e0010 */
[----:B------:R-:W-:-:S02]  /*1b60*/  @P1 IMAD.MOV.U32 R13, RZ, RZ, R16 ;  /* 0x000000ffff0d1224 */ /* 0x000fc400078e0010 */
[--C-:B------:R-:W-:Y:S02]  /*1b70*/  @P1 IMAD.MOV.U32 R0, RZ, RZ, R17.reuse ;  /* 0x000000ffff001224 */ /* 0x100fe400078e0011 */
[----:B------:R-:W-:Y:S01]  /*1b80*/  @P0 IMAD.MOV.U32 R13, RZ, RZ, R17 ;  /* 0x000000ffff0d0224 */ /* 0x000fe200078e0011 */
[----:B------:R-:W-:Y:S01]  /*1b90*/  @P3 MOV R13, R18 ;  /* 0x00000012000d3202 */ /* 0x000fe20000000f00 */
[----:B------:R-:W-:Y:S02]  /*1ba0*/  @P0 IMAD.MOV.U32 R0, RZ, RZ, R18 ;  /* 0x000000ffff000224 */ /* 0x000fe400078e0012 */
[--C-:B------:R-:W-:Y:S02]  /*1bb0*/  @P3 IMAD.MOV.U32 R0, RZ, RZ, R19.reuse ;  /* 0x000000ffff003224 */ /* 0x100fe400078e0013 */
[----:B------:R-:W-:Y:S02]  /*1bc0*/  @P5 IMAD.MOV.U32 R13, RZ, RZ, R19 ;  /* 0x000000ffff0d5224 */ /* 0x000fe400078e0013 */
[----:B------:R-:W-:-:S02]  /*1bd0*/  @P5 IMAD.MOV.U32 R0, RZ, RZ, R21 ;  /* 0x000000ffff005224 */ /* 0x000fc400078e0015 */
[----:B------:R-:W-:Y:S01]  /*1be0*/  @P4 IMAD.MOV.U32 R13, RZ, RZ, R21 ;  /* 0x000000ffff0d4224 */ /* 0x000fe200078e0015 */
        /* <DEDUP_REMOVED lines=12> */
.L_x_20:
[----:B------:R-:W-:Y:S05]  /*1cb0*/  BSYNC.RECONVERGENT B1 ;  /* 0x0000000000017941 */ /* 0x000fea0003800200 */
.L_x_19:
        /* <DEDUP_REMOVED lines=10> */
[----:B------:R-:W-:-:S04]  /*1d60*/  LOP3.LUT R7, R3, R7, RZ, 0x3c, !PT ;  /* 0x0000000703077212 */ /* 0x000fc800078e3cff */
[----:B------:R-:W-:Y:S01]  /*1d70*/  ISETP.GE.AND P1, PT, R7, RZ, PT ;  /* 0x000000ff0700720c */ /* 0x000fe20003f26270 */
[----:B0-----:R-:W-:Y:S01]  /*1d80*/  DMUL R14, R12, UR4 ;  /* 0x000000040c0e7c28 */ /* 0x001fe20008000000 */
[----:B------:R-:W-:-:S05]  /*1d90*/  LEA.HI R13, R3, R0, RZ, 0x1 ;  /* 0x00000000030d7211 */ /* 0x000fca00078f08ff */
[----:B------:R-:W-:-:S04]  /*1da0*/  IMAD.MOV R0, RZ, RZ, -R13 ;  /* 0x000000ffff007224 */ /* 0x000fc800078e0a0d */
[----:B------:R-:W0:Y:S01]  /*1db0*/  F2F.F32.F64 R14, R14 ;  /* 0x0000000e000e7310 */ /* 0x000e220000301000 */
[----:B------:R-:W-:Y:S01]  /*1dc0*/  @!P0 IMAD.MOV.U32 R13, RZ, RZ, R0 ;  /* 0x000000ffff0d8224 */ /* 0x000fe200078e0000 */
[----:B0-----:R-:W-:-:S07]  /*1dd0*/  FSEL R0, -R14, R14, !P1 ;  /* 0x0000000e0e007208 */ /* 0x001fce0004800100 */
.L_x_17:
[----:B------:R-:W-:Y:S05]  /*1de0*/  BSYNC.RECONVERGENT B0 ;  /* 0x0000000000007941 */ /* 0x000fea0003800200 */
.L_x_16:
[----:B------:R-:W-:Y:S01]  /*1df0*/  FMUL R3, R0, R0 ;  /* 0x0000000000037220 */ /* 0x000fe20000400000 */
[C---:B------:R-:W-:Y:S01]  /*1e00*/  LOP3.LUT R7, R13.reuse, 0x1, RZ, 0xc0, !PT ;  /* 0x000000010d077812 */ /* 0x040fe200078ec0ff */
[----:B------:R-:W0:Y:S01]  /*1e10*/  LDC.64 R14, c[0x0][0x388] ;  /* 0x0000e200ff0e7b82 */ /* 0x000e220000000a00 */
[----:B------:R-:W-:Y:S01]  /*1e20*/  LOP3.LUT P1, RZ, R13, 0x2, RZ, 0xc0, !PT ;  /* 0x000000020dff7812 */ /* 0x000fe2000782c0ff */
[----:B------:R-:W-:Y:S01]  /*1e30*/  FFMA R8, R3, R8, -0.0013887860113754868507 ;  /* 0xbab607ed03087423 */ /* 0x000fe20000000008 */
[----:B------:R-:W-:-:S04]  /*1e40*/  ISETP.NE.U32.AND P0, PT, R7, 0x1, PT ;  /* 0x000000010700780c */ /* 0x000fc80003f05070 */
[----:B------:R-:W-:Y:S02]  /*1e50*/  FSEL R12, R9, 0.0083327032625675201416, !P0 ;  /* 0x3c0885e4090c7808 */ /* 0x000fe40004000000 */
[----:B------:R-:W-:Y:S02]  /*1e60*/  FSEL R8, R8, -0.00019574658654164522886, !P0 ;  /* 0xb94d415308087808 */ /* 0x000fe40004000000 */
[----:B------:R-:W-:Y:S02]  /*1e70*/  FSEL R7, -R10, -0.16666662693023681641, !P0 ;  /* 0xbe2aaaa80a077808 */ /* 0x000fe40004000100 */
[----:B------:R-:W-:Y:S01]  /*1e80*/  FSEL R0, R0, 1, P0 ;  /* 0x3f80000000007808 */ /* 0x000fe20000000000 */
[----:B------:R-:W-:-:S04]  /*1e90*/  FFMA R8, R3, R8, R12 ;  /* 0x0000000803087223 */ /* 0x000fc8000000000c */
[C---:B------:R-:W-:Y:S01]  /*1ea0*/  FFMA R7, R3.reuse, R8, R7 ;  /* 0x0000000803077223 */ /* 0x040fe20000000007 */
[----:B------:R-:W-:-:S04]  /*1eb0*/  FFMA R3, R3, R0, RZ ;  /* 0x0000000003037223 */ /* 0x000fc800000000ff */
[----:B------:R-:W-:Y:S01]  /*1ec0*/  FFMA R7, R3, R7, R0 ;  /* 0x0000000703077223 */ /* 0x000fe20000000000 */
[----:B0-----:R-:W-:-:S04]  /*1ed0*/  IMAD.WIDE R14, R2, 0x10, R14 ;  /* 0x00000010020e7825 */ /* 0x001fc800078e020e */
[----:B------:R-:W-:-:S05]  /*1ee0*/  @P1 FADD R7, RZ, -R7 ;  /* 0x80000007ff071221 */ /* 0x000fca0000000000 */
[----:B------:R-:W-:Y:S01]  /*1ef0*/  STG.E.128 desc[UR6][R14.64], R4 ;  /* 0x000000040e007986 */ /* 0x000fe2000c101d06 */
[----:B------:R-:W-:Y:S05]  /*1f00*/  EXIT ;  /* 0x000000000000794d */ /* 0x000fea0003800000 */
.L_x_0:
[----:B------:R-:W-:Y:S01]  /*1f10*/  ISETP.GE.AND P0, PT, R3, UR10, PT ;  /* 0x0000000a03007c0c */ /* 0x000fe2000bf06270 */
[----:B------:R-:W-:-:S12]  /*1f20*/  BSSY.RECONVERGENT B0, `(.L_x_21) ;  /* 0x0000083000007945 */ /* 0x000fd80003800200 */
[----:B------:R-:W-:Y:S05]  /*1f30*/  @P0 BRA `(.L_x_22) ;  /* 0x0000000800040947 */ /* 0x000fea0003800000 */
[----:B------:R-:W0:Y:S02]  /*1f40*/  LDC.64 R4, c[0x0][0x380] ;  /* 0x0000e000ff047b82 */ /* 0x000e240000000a00 */
[----:B0-----:R-:W-:-:S05]  /*1f50*/  IMAD.WIDE R4, R3, 0x4, R4 ;  /* 0x0000000403047825 */ /* 0x001fca00078e0204 */
[----:B------:R-:W2:Y:S01]  /*1f60*/  LDG.E R0, desc[UR6][R4.64] ;  /* 0x0000000604007981 */ /* 0x000ea2000c1e1900 */
[----:B------:R-:W-:Y:S01]  /*1f70*/  BSSY.RECONVERGENT B1, `(.L_x_23) ;  /* 0x0000069000017945 */ /* 0x000fe20003800200 */
[C---:B--2---:R-:W-:Y:S01]  /*1f80*/  FMUL R2, R0.reuse, 0.63661974668502807617 ;  /* 0x3f22f98300027820 */ /* 0x044fe20000400000 */
[----:B------:R-:W-:-:S03]  /*1f90*/  FSETP.GE.AND P0, PT, |R0|, 105615, PT ;  /* 0x47ce47800000780b */ /* 0x000fc60003f06200 */
        /* <DEDUP_REMOVED lines=10> */
[----:B------:R-:W-:Y:S01]  /*2040*/  SHF.L.U32 R2, R0, 0x8, RZ ;  /* 0x0000000800027819 */ /* 0x000fe200000006ff */
[----:B------:R-:W-:Y:S01]  /*2050*/  IMAD.MOV.U32 R17, RZ, RZ, RZ ;  /* 0x000000ffff117224 */ /* 0x000fe200078e00ff */
[----:B------:R-:W0:Y:S01]  /*2060*/  LDCU.64 UR8, c[0x4][URZ] ;  /* 0x01000000ff0877ac */ /* 0x000e220008000a00 */
[----:B------:R-:W-:Y:S01]  /*2070*/  IMAD.MOV.U32 R14, RZ, RZ, RZ ;  /* 0x000000ffff0e7224 */ /* 0x000fe200078e00ff */
[----:B------:R-:W-:Y:S01]  /*2080*/  LOP3.LUT R11, R2, 0x80000000, RZ, 0xfc, !PT ;  /* 0x80000000020b7812 */ /* 0x000fe200078efcff */
[----:B------:R-:W-:Y:S01]  /*2090*/  UMOV UR5, URZ ;  /* 0x000000ff00057c82 */ /* 0x000fe20008000000 */
[----:B------:R-:W-:-:S05]  /*20a0*/  UMOV UR4, URZ ;  /* 0x000000ff00047c82 */ /* 0x000fca0008000000 */
.L_x_25:
        /* <DEDUP_REMOVED lines=43> */
[----:B------:R-:W-:Y:S02]  /*2360*/  @P1 IMAD.MOV.U32 R5, RZ, RZ, R8 ;  /* 0x000000ffff051224 */ /* 0x000fe400078e0008 */
[----:B------:R-:W-:Y:S02]  /*2370*/  @P0 IMAD.MOV.U32 R5, RZ, RZ, R9 ;  /* 0x000000ffff050224 */ /* 0x000fe400078e0009 */
[----:B------:R-:W-:-:S02]  /*2380*/  @P2 IMAD.MOV.U32 R11, RZ, RZ, R6 ;  /* 0x000000ffff0b2224 */ /* 0x000fc400078e0006 */
[----:B------:R-:W-:Y:S02]  /*2390*/  @P1 IMAD.MOV.U32 R11, RZ, RZ, R7 ;  /* 0x000000ffff0b1224 */ /* 0x000fe400078e0007 */
[----:B------:R-:W-:Y:S01]  /*23a0*/  @P3 MOV R5, R10 ;  /* 0x0000000a00053202 */ /* 0x000fe20000000f00 */
[----:B------:R-:W-:Y:S02]  /*23b0*/  @P5 IMAD.MOV.U32 R5, RZ, RZ, R17 ;  /* 0x000000ffff055224 */ /* 0x000fe400078e0011 */
        /* <DEDUP_REMOVED lines=17> */
.L_x_27:
[----:B------:R-:W-:Y:S05]  /*24d0*/  BSYNC.RECONVERGENT B2 ;  /* 0x0000000000027941 */ /* 0x000fea0003800200 */
.L_x_26:
        /* <DEDUP_REMOVED lines=18> */
.L_x_24:
[----:B------:R-:W-:Y:S05]  /*2600*/  BSYNC.RECONVERGENT B1 ;  /* 0x0000000000017941 */ /* 0x000fea0003800200 */
.L_x_23:
[----:B------:R-:W-:Y:S02]  /*2610*/  IMAD.MOV.U32 R0, RZ, RZ, 0x37cbac00 ;  /* 0x37cbac00ff007424 */ /* 0x000fe400078e00ff */
[----:B------:R-:W-:Y:S01]  /*2620*/  FMUL R13, R12, R12 ;  /* 0x0000000c0c0d7220 */ /* 0x000fe20000400000 */
[----:B------:R-:W-:Y:S01]  /*2630*/  LOP3.LUT R14, R11, 0x1, RZ, 0xc0, !PT ;  /* 0x000000010b0e7812 */ /* 0x000fe200078ec0ff */
[----:B------:R-:W0:Y:S01]  /*2640*/  LDC.64 R4, c[0x0][0x388] ;  /* 0x0000e200ff047b82 */ /* 0x000e220000000a00 */
[----:B------:R-:W-:Y:S02]  /*2650*/  IMAD.MOV.U32 R15, RZ, RZ, 0x3effffff ;  /* 0x3effffffff0f7424 */ /* 0x000fe400078e00ff */
[----:B------:R-:W-:Y:S01]  /*2660*/  FFMA R0, R13, R0, -0.0013887860113754868507 ;  /* 0xbab607ed0d007423 */ /* 0x000fe20000000000 */
[----:B------:R-:W-:Y:S02]  /*2670*/  ISETP.NE.U32.AND P0, PT, R14, 0x1, PT ;  /* 0x000000010e00780c */ /* 0x000fe40003f05070 */
[----:B------:R-:W-:-:S02]  /*2680*/  MOV R14, 0x3d2aaabb ;  /* 0x3d2aaabb000e7802 */ /* 0x000fc40000000f00 */
[----:B------:R-:W-:Y:S02]  /*2690*/  FSEL R0, R0, -0.00019574658654164522886, !P0 ;  /* 0xb94d415300007808 */ /* 0x000fe40004000000 */
[----:B------:R-:W-:Y:S02]  /*26a0*/  FSEL R14, R14, 0.0083327032625675201416, !P0 ;  /* 0x3c0885e40e0e7808 */ /* 0x000fe40004000000 */
[----:B------:R-:W-:Y:S02]  /*26b0*/  LOP3.LUT P1, RZ, R11, 0x2, RZ, 0xc0, !PT ;  /* 0x000000020bff7812 */ /* 0x000fe4000782c0ff */
[----:B------:R-:W-:Y:S01]  /*26c0*/  FSEL R11, -R15, -0.16666662693023681641, !P0 ;  /* 0xbe2aaaa80f0b7808 */ /* 0x000fe20004000100 */
[----:B------:R-:W-:Y:S01]  /*26d0*/  FFMA R14, R13, R0, R14 ;  /* 0x000000000d0e7223 */ /* 0x000fe2000000000e */
[----:B------:R-:W-:-:S03]  /*26e0*/  FSEL R0, R12, 1, P0 ;  /* 0x3f8000000c007808 */ /* 0x000fc60000000000 */
[C---:B------:R-:W-:Y:S02]  /*26f0*/  FFMA R11, R13.reuse, R14, R11 ;  /* 0x0000000e0d0b7223 */ /* 0x040fe4000000000b */
[----:B------:R-:W-:-:S04]  /*2700*/  FFMA R13, R13, R0, RZ ;  /* 0x000000000d0d7223 */ /* 0x000fc800000000ff */
[----:B------:R-:W-:Y:S01]  /*2710*/  FFMA R11, R13, R11, R0 ;  /* 0x0000000b0d0b7223 */ /* 0x000fe20000000000 */
[----:B0-----:R-:W-:-:S04]  /*2720*/  IMAD.WIDE R4, R3, 0x4, R4 ;  /* 0x0000000403047825 */ /* 0x001fc800078e0204 */
[----:B------:R-:W-:-:S05]  /*2730*/  @P1 FADD R11, RZ, -R11 ;  /* 0x8000000bff0b1221 */ /* 0x000fca0000000000 */
[----:B------:R0:W-:Y:S02]  /*2740*/  STG.E desc[UR6][R4.64], R11 ;  /* 0x0000000b04007986 */ /* 0x0001e4000c101906 */
.L_x_22:
[----:B------:R-:W-:Y:S05]  /*2750*/  BSYNC.RECONVERGENT B0 ;  /* 0x0000000000007941 */ /* 0x000fea0003800200 */
.L_x_21:
[----:B------:R-:W-:Y:S01]  /*2760*/  VIADD R0, R3, 0x1 ;  /* 0x0000000103007836 */ /* 0x000fe20000000000 */
[----:B------:R-:W-:Y:S04]  /*2770*/  BSSY.RECONVERGENT B0, `(.L_x_28) ;  /* 0x0000085000007945 */ /* 0x000fe80003800200 */
[----:B------:R-:W-:-:S13]  /*2780*/  ISETP.GE.AND P0, PT, R0, UR10, PT ;  /* 0x0000000a00007c0c */ /* 0x000fda000bf06270 */
[----:B------:R-:W-:Y:S05]  /*2790*/  @P0 BRA `(.L_x_29) ;  /* 0x0000000800080947 */ /* 0x000fea0003800000 */
[----:B0-----:R-:W0:Y:S02]  /*27a0*/  LDC.64 R4, c[0x0][0x380] ;  /* 0x0000e000ff047b82 */ /* 0x001e240000000a00 */
[----:B0-----:R-:W-:-:S05]  /*27b0*/  IMAD.WIDE R4, R3, 0x4, R4 ;  /* 0x0000000403047825 */ /* 0x001fca00078e0204 */
[----:B------:R-:W2:Y:S01]  /*27c0*/  LDG.E R0, desc[UR6][R4.64+0x4] ;  /* 0x0000040604007981 */ /* 0x000ea2000c1e1900 */
        /* <DEDUP_REMOVED lines=10> */
[----:B------:R-:W-:Y:S05]  /*2870*/  @!P0 BRA `(.L_x_32) ;  /* 0x0000000400748947 */ /* 0x000fea0003800000 */
[----:B------:R-:W-:Y:S01]  /*2880*/  IMAD.SHL.U32 R4, R0, 0x100, RZ ;  /* 0x0000010000047824 */ /* 0x000fe200078e00ff */
[----:B------:R-:W0:Y:S01]  /*2890*/  LDCU.64 UR8, c[0x4][URZ] ;  /* 0x01000000ff0877ac */ /* 0x000e220008000a00 */
[----:B------:R-:W-:Y:S02]  /*28a0*/  IMAD.MOV.U32 R17, RZ, RZ, RZ ;  /* 0x000000ffff117224 */ /* 0x000fe400078e00ff */
[----:B------:R-:W-:Y:S01]  /*28b0*/  IMAD.MOV.U32 R14, RZ, RZ, RZ ;  /* 0x000000ffff0e7224 */ /* 0x000fe200078e00ff */
[----:B------:R-:W-:Y:S01]  /*28c0*/  LOP3.LUT R11, R4, 0x80000000, RZ, 0xfc, !PT ;  /* 0x80000000040b7812 */ /* 0x000fe200078efcff */
[----:B------:R-:W-:Y:S01]  /*28d0*/  UMOV UR5, URZ ;  /* 0x000000ff00057c82 */ /* 0x000fe20008000000 */
[----:B------:R-:W-:-:S05]  /*28e0*/  UMOV UR4, URZ ;  /* 0x000000ff00047c82 */ /* 0x000fca0008000000 */
.L_x_33:
        /* <DEDUP_REMOVED lines=29> */
[----:B------:R-:W-:-:S04]  /*2ac0*/  SHF.R.U32.HI R5, RZ, 0x5, R5 ;  /* 0x00000005ff057819 */ /* 0x000fc80000011605 */
[----:B------:R-:W-:-:S04]  /*2ad0*/  LEA R12, -R5, RZ, 0x2 ;  /* 0x000000ff050c7211 */ /* 0x000fc800078e11ff */
        /* <DEDUP_REMOVED lines=15> */
[--C-:B------:R-:W-:Y:S02]  /*2bd0*/  @P3 IMAD.MOV.U32 R5, RZ, RZ, R10.reuse ;  /* 0x000000ffff053224 */ /* 0x100fe400078e000a */
[----:B------:R-:W-:Y:S01]  /*2be0*/  @P1 IMAD.MOV.U32 R11, RZ, RZ, R7 ;  /* 0x000000ffff0b1224 */ /* 0x000fe200078e0007 */
[----:B------:R-:W-:Y:S01]  /*2bf0*/  @P0 MOV R11, R8 ;  /* 0x00000008000b0202 */ /* 0x000fe20000000f00 */
[----:B------:R-:W-:Y:S02]  /*2c00*/  @P5 IMAD.MOV.U32 R5, RZ, RZ, R17 ;  /* 0x000000ffff055224 */ /* 0x000fe400078e0011 */
[----:B------:R-:W-:Y:S02]  /*2c10*/  @P3 IMAD.MOV.U32 R11, RZ, RZ, R9 ;  /* 0x000000ffff0b3224 */ /* 0x000fe400078e0009 */
[----:B------:R-:W-:-:S02]  /*2c20*/  @P5 IMAD.MOV.U32 R11, RZ, RZ, R10 ;  /* 0x000000ffff0b5224 */ /* 0x000fc400078e000a */
[----:B------:R-:W-:Y:S02]  /*2c30*/  @P4 IMAD.MOV.U32 R11, RZ, RZ, R17 ;  /* 0x000000ffff0b4224 */ /* 0x000fe400078e0011 */
[----:B------:R-:W-:Y:S01]  /*2c40*/  IMAD.MOV.U32 R15, RZ, RZ, R5 ;  /* 0x000000ffff0f7224 */ /* 0x000fe200078e0005 */
[----:B------:R-:W-:Y:S06]  /*2c50*/  @!P6 BRA `(.L_x_35) ;  /* 0x00000000002ce947 */ /* 0x000fec0003800000 */
[----:B------:R-:W-:Y:S01]  /*2c60*/  @P2 MOV R5, R2 ;  /* 0x0000000200052202 */ /* 0x000fe20000000f00 */
[----:B------:R-:W-:Y:S01]  /*2c70*/  @P1 IMAD.MOV.U32 R5, RZ, RZ, R6 ;  /* 0x000000ffff051224 */ /* 0x000fe200078e0006 */
[----:B------:R-:W-:Y:S01]  /*2c80*/  LOP3.LUT R4, R4, 0x1f, RZ, 0xc0, !PT ;  /* 0x0000001f04047812 */ /* 0x000fe200078ec0ff */
        /* <DEDUP_REMOVED lines=8> */
.L_x_35:
[----:B------:R-:W-:Y:S05]  /*2d10*/  BSYNC.RECONVERGENT B2 ;  /* 0x0000000000027941 */ /* 0x000fea0003800200 */
.L_x_34:
        /* <DEDUP_REMOVED lines=12> */
[----:B------:R-:W-:Y:S02]  /*2de0*/  ISETP.GE.AND P1, PT, R0, RZ, PT ;  /* 0x000000ff0000720c */ /* 0x000fe40003f26270 */
[----:B------:R-:W-:-:S05]  /*2df0*/  IADD3 R0, PT, PT, -R11, RZ, RZ ;  /* 0x000000ff0b007210 */ /* 0x000fca0007ffe1ff */
[----:B------:R-:W-:Y:S01]  /*2e00*/  @!P0 IMAD.MOV.U32 R11, RZ, RZ, R0 ;  /* 0x000000ffff0b8224 */ /* 0x000fe200078e0000 */
[----:B0-----:R-:W-:-:S10]  /*2e10*/  DMUL R4, R4, UR4 ;  /* 0x0000000404047c28 */ /* 0x001fd40008000000 */
[----:B------:R-:W0:Y:S02]  /*2e20*/  F2F.F32.F64 R4, R4 ;  /* 0x0000000400047310 */ /* 0x000e240000301000 */
[----:B0-----:R-:W-:Y:S01]  /*2e30*/  FSEL R12, -R4, R4, !P1 ;  /* 0x00000004040c7208 */ /* 0x001fe20004800100 */
[----:B------:R-:W-:Y:S06]  /*2e40*/  BRA `(.L_x_31) ;  /* 0x0000000000087947 */ /* 0x000fec0003800000 */
.L_x_32:
[----:B------:R-:W-:Y:S01]  /*2e50*/  FMUL R12, RZ, R0 ;  /* 0x00000000ff0c7220 */ /* 0x000fe20000400000 */
[----:B------:R-:W-:-:S07]  /*2e60*/  IMAD.MOV.U32 R11, RZ, RZ, RZ ;  /* 0x000000ffff0b7224 */ /* 0x000fce00078e00ff */
.L_x_31:
[----:B------:R-:W-:Y:S05]  /*2e70*/  BSYNC.RECONVERGENT B1 ;  /* 0x0000000000017941 */ /* 0x000fea0003800200 */
.L_x_30:
[----:B------:R-:W-:Y:S01]  /*2e80*/  LOP3.LUT R14, R11, 0x1, RZ, 0xc0, !PT ;  /* 0x000000010b0e7812 */ /* 0x000fe200078ec0ff */
[----:B------:R-:W-:Y:S02]  /*2e90*/  IMAD.MOV.U32 R0, RZ, RZ, 0x37cbac00 ;  /* 0x37cbac00ff007424 */ /* 0x000fe400078e00ff */
[----:B------:R-:W-:Y:S01]  /*2ea0*/  FMUL R13, R12, R12 ;  /* 0x0000000c0c0d7220 */ /* 0x000fe20000400000 */
[----:B------:R-:W0:Y:S01]  /*2eb0*/  LDC.64 R4, c[0x0][0x388] ;  /* 0x0000e200ff047b82 */ /* 0x000e220000000a00 */
[----:B------:R-:W-:Y:S01]  /*2ec0*/  ISETP.NE.U32.AND P0, PT, R14, 0x1, PT ;  /* 0x000000010e00780c */ /* 0x000fe20003f05070 */
[----:B------:R-:W-:Y:S02]  /*2ed0*/  IMAD.MOV.U32 R14, RZ, RZ, 0x3d2aaabb ;  /* 0x3d2aaabbff0e7424 */ /* 0x000fe400078e00ff */
[----:B------:R-:W-:Y:S01]  /*2ee0*/  FFMA R0, R13, R0, -0.0013887860113754868507 ;  /* 0xbab607ed0d007423 */ /* 0x000fe20000000000 */
[----:B------:R-:W-:Y:S01]  /*2ef0*/  IMAD.MOV.U32 R15, RZ, RZ, 0x3effffff ;  /* 0x3effffffff0f7424 */ /* 0x000fe200078e00ff */
[----:B------:R-:W-:-:S02]  /*2f00*/  LOP3.LUT P1, RZ, R11, 0x2, RZ, 0xc0, !PT ;  /* 0x000000020bff7812 */ /* 0x000fc4000782c0ff */
[----:B------:R-:W-:Y:S02]  /*2f10*/  FSEL R14, R14, 0.0083327032625675201416, !P0 ;  /* 0x3c0885e40e0e7808 */ /* 0x000fe40004000000 */
[----:B------:R-:W-:Y:S02]  /*2f20*/  FSEL R0, R0, -0.00019574658654164522886, !P0 ;  /* 0xb94d415300007808 */ /* 0x000fe40004000000 */
[----:B------:R-:W-:-:S03]  /*2f30*/  FSEL R11, -R15, -0.16666662693023681641, !P0 ;  /* 0xbe2aaaa80f0b7808 */ /* 0x000fc60004000100 */
        /* <DEDUP_REMOVED lines=8> */
.L_x_29:
[----:B------:R-:W-:Y:S05]  /*2fc0*/  BSYNC.RECONVERGENT B0 ;  /* 0x0000000000007941 */ /* 0x000fea0003800200 */
.L_x_28:
[----:B------:R-:W-:-:S05]  /*2fd0*/  VIADD R0, R3, 0x2 ;  /* 0x0000000203007836 */ /* 0x000fca0000000000 */
[----:B------:R-:W-:-:S13]  /*2fe0*/  ISETP.GE.AND P0, PT, R0, UR10, PT ;  /* 0x0000000a00007c0c */ /* 0x000fda000bf06270 */
[----:B------:R-:W-:Y:S05]  /*2ff0*/  @P0 EXIT ;  /* 0x000000000000094d */ /* 0x000fea0003800000 */
[----:B01----:R-:W0:Y:S02]  /*3000*/  LDC.64 R4, c[0x0][0x380] ;  /* 0x0000e000ff047b82 */ /* 0x003e240000000a00 */
        /* <DEDUP_REMOVED lines=14> */
[----:B------:R-:W-:Y:S01]  /*30f0*/  CS2R R14, SRZ ;  /* 0x00000000000e7805 */ /* 0x000fe2000001ff00 */
[----:B------:R-:W0:Y:S03]  /*3100*/  LDCU.64 UR8, c[0x4][URZ] ;  /* 0x01000000ff0877ac */ /* 0x000e260008000a00 */
[----:B------:R-:W-:Y:S01]  /*3110*/  LOP3.LUT R11, R4, 0x80000000, RZ, 0xfc, !PT ;  /* 0x80000000040b7812 */ /* 0x000fe200078efcff */
[----:B------:R-:W-:Y:S01]  /*3120*/  UMOV UR5, URZ ;  /* 0x000000ff00057c82 */ /* 0x000fe20008000000 */
[----:B------:R-:W-:-:S05]  /*3130*/  UMOV UR4, URZ ;  /* 0x000000ff00047c82 */ /* 0x000fca0008000000 */
.L_x_39:
[----:B0-----:R-:W-:Y:S01]  /*3140*/  MOV R12, UR8 ;  /* 0x00000008000c7c02 */ /* 0x001fe20008000f00 */
        /* <DEDUP_REMOVED lines=11> */
[C---:B------:R-:W-:Y:S02]  /*3200*/  ISETP.EQ.AND P5, PT, R14.reuse, 0x14, PT ;  /* 0x000000140e00780c */ /* 0x040fe40003fa2270 */
[----:B------:R-:W-:Y:S01]  /*3210*/  IADD3 R14, PT, PT, R14, 0x4, RZ ;  /* 0x000000040e0e7810 */ /* 0x000fe20007ffe0ff */
[----:B--2---:R-:W-:-:S03]  /*3220*/  IMAD.WIDE.U32 R4, R4, R11, RZ ;  /* 0x0000000b04047225 */ /* 0x004fc600078e00ff */
[----:B------:R-:W-:-:S04]  /*3230*/  IADD3 R4, P6, PT, R4, R15, RZ ;  /* 0x0000000f04047210 */ /* 0x000fc80007fde0ff */
[----:B------:R-:W-:Y:S01]  /*3240*/  IADD3.X R15, PT, PT, R5, UR5, RZ, P6, !PT ;  /* 0x00000005050f7c10 */ /* 0x000fe2000b7fe4ff */
[--C-:B------:R-:W-:Y:S02]  /*3250*/  @P0 IMAD.MOV.U32 R2, RZ, RZ, R4.reuse ;  /* 0x000000ffff020224 */ /* 0x100fe400078e0004 */
[--C-:B------:R-:W-:Y:S02]  /*3260*/  @P1 IMAD.MOV.U32 R6, RZ, RZ, R4.reuse ;  /* 0x000000ffff061224 */ /* 0x100fe400078e0004 */
        /* <DEDUP_REMOVED lines=26> */
[----:B------:R-:W-:Y:S01]  /*3410*/  @P2 IMAD.MOV.U32 R11, RZ, RZ, R6 ;  /* 0x000000ffff0b2224 */ /* 0x000fe200078e0006 */
[----:B------:R-:W-:Y:S01]  /*3420*/  @P1 MOV R11, R7 ;  /* 0x00000007000b1202 */ /* 0x000fe20000000f00 */
[----:B------:R-:W-:Y:S02]  /*3430*/  @P3 IMAD.MOV.U32 R5, RZ, RZ, R10 ;  /* 0x000000ffff053224 */ /* 0x000fe400078e000a */
[----:B------:R-:W-:Y:S02]  /*3440*/  @P5 IMAD.MOV.U32 R5, RZ, RZ, R15 ;  /* 0x000000ffff055224 */ /* 0x000fe400078e000f */
[----:B------:R-:W-:Y:S02]  /*3450*/  @P0 IMAD.MOV.U32 R11, RZ, RZ, R8 ;  /* 0x000000ffff0b0224 */ /* 0x000fe400078e0008 */
[----:B------:R-:W-:Y:S02]  /*3460*/  @P3 IMAD.MOV.U32 R11, RZ, RZ, R9 ;  /* 0x000000ffff0b3224 */ /* 0x000fe400078e0009 */
[----:B------:R-:W-:Y:S01]  /*3470*/  @P5 IMAD.MOV.U32 R11, RZ, RZ, R10 ;  /* 0x000000ffff0b5224 */ /* 0x000fe200078e000a */
[----:B------:R-:W-:Y:S01]  /*3480*/  @P4 MOV R11, R15 ;  /* 0x0000000f000b4202 */ /* 0x000fe20000000f00 */
[----:B------:R-:W-:Y:S01]  /*3490*/  IMAD.MOV.U32 R13, RZ, RZ, R5 ;  /* 0x000000ffff0d7224 */ /* 0x000fe200078e0005 */
[----:B------:R-:W-:Y:S06]  /*34a0*/  @!P6 BRA `(.L_x_41) ;  /* 0x000000000028e947 */ /* 0x000fec0003800000 */
        /* <DEDUP_REMOVED lines=10> */
.L_x_41:
[----:B------:R-:W-:Y:S05]  /*3550*/  BSYNC.RECONVERGENT B1 ;  /* 0x0000000000017941 */ /* 0x000fea0003800200 */
.L_x_40:
        /* <DEDUP_REMOVED lines=17> */
[----:B0-----:R-:W-:Y:S01]  /*3670*/  FSEL R12, -R4, R4, !P1 ;  /* 0x00000004040c7208 */ /* 0x001fe20004800100 */
[----:B------:R-:W-:Y:S06]  /*3680*/  BRA `(.L_x_37) ;  /* 0x0000000000087947 */ /* 0x000fec0003800000 */
.L_x_38:
[----:B------:R-:W-:Y:S01]  /*3690*/  FMUL R12, RZ, R0 ;  /* 0x00000000ff0c7220 */ /* 0x000fe20000400000 */
[----:B------:R-:W-:-:S07]  /*36a0*/  IMAD.MOV.U32 R11, RZ, RZ, RZ ;  /* 0x000000ffff0b7224 */ /* 0x000fce00078e00ff */
.L_x_37:
[----:B------:R-:W-:Y:S05]  /*36b0*/  BSYNC.RECONVERGENT B0 ;  /* 0x0000000000007941 */ /* 0x000fea0003800200 */
.L_x_36:
        /* <DEDUP_REMOVED lines=19> */
[----:B------:R-:W-:Y:S01]  /*37f0*/  STG.E desc[UR6][R4.64+0x8], R7 ;  /* 0x0000080704007986 */ /* 0x000fe2000c101906 */
[----:B------:R-:W-:Y:S05]  /*3800*/  EXIT ;  /* 0x000000000000794d */ /* 0x000fea0003800000 */
.L_x_42:
[----:B------:R-:W-:-:S00]  /*3810*/  BRA `(.L_x_42) ;  /* 0xfffffffc00fc7947 */ /* 0x000fc0000383ffff */
[----:B------:R-:W-:-:S00]  /*3820*/  NOP ;  /* 0x0000000000007918 */ /* 0x000fc00000000000 */
        /* <DEDUP_REMOVED lines=13> */
.L_x_66:


//--------------------- .text._Z13normalize_vecPKfPffi --------------------------
	.section	.text._Z13normalize_vecPKfPffi,"ax",@progbits
	.align	128
        .global         _Z13normalize_vecPKfPffi
        .type           _Z13normalize_vecPKfPffi,@function
        .size           _Z13normalize_vecPKfPffi,(.L_x_65 - _Z13normalize_vecPKfPffi)
        .other          _Z13normalize_vecPKfPffi,@"STO_CUDA_ENTRY STV_DEFAULT"
_Z13normalize_vecPKfPffi:
.text._Z13normalize_vecPKfPffi:
[----:B------:R-:W-:Y:S01]  /*0000*/  LDC R1, c[0x0][0x37c] ;  /* 0x0000df00ff017b82 */ /* 0x000fe20000000800 */
[----:B------:R-:W0:Y:S01]  /*0010*/  S2R R2, SR_TID.X ;  /* 0x0000000000027919 */ /* 0x000e220000002100 */
[----:B------:R-:W0:Y:S01]  /*0020*/  LDCU UR4, c[0x0][0x360] ;  /* 0x00006c00ff0477ac */ /* 0x000e220008000800 */
[----:B------:R-:W0:Y:S01]  /*0030*/  S2R R3, SR_CTAID.X ;  /* 0x0000000000037919 */ /* 0x000e220000002500 */
[----:B------:R-:W1:Y:S01]  /*0040*/  LDCU UR5, c[0x0][0x394] ;  /* 0x00007280ff0577ac */ /* 0x000e620008000800 */
[----:B0-----:R-:W-:-:S05]  /*0050*/  IMAD R2, R3, UR4, R2 ;  /* 0x0000000403027c24 */ /* 0x001fca000f8e0202 */
[----:B-1----:R-:W-:-:S13]  /*0060*/  ISETP.GE.AND P0, PT, R2, UR5, PT ;  /* 0x0000000502007c0c */ /* 0x002fda000bf06270 */
[----:B------:R-:W-:Y:S05]  /*0070*/  @P0 EXIT ;  /* 0x000000000000094d */ /* 0x000fea0003800000 */
[----:B------:R-:W0:Y:S02]  /*0080*/  LDCU UR5, c[0x0][0x390] ;  /* 0x00007200ff0577ac */ /* 0x000e240008000800 */
[----:B0-----:R-:W-:Y:S02]  /*0090*/  UIADD3 UR4, UPT, UPT, UR5, -0xd000000, URZ ;  /* 0xf300000005047890 */ /* 0x001fe4000fffe0ff */
[----:B------:R-:W0:Y:S02]  /*00a0*/  MUFU.RSQ R0, UR5 ;  /* 0x0000000500007d08 */ /* 0x000e240008001400 */
[----:B------:R-:W-:-:S09]  /*00b0*/  UISETP.GT.U32.AND UP0, UPT, UR4, 0x727fffff, UPT ;  /* 0x727fffff0400788c */ /* 0x000fd2000bf04070 */
[----:B------:R-:W-:Y:S05]  /*00c0*/  BRA.U !UP0, `(.L_x_43) ;  /* 0x0000000108107547 */ /* 0x000fea000b800000 */
[----:B------:R-:W-:-:S07]  /*00d0*/  MOV R6, 0xf0 ;  /* 0x000000f000067802 */ /* 0x000fce0000000f00 */
[----:B0-----:R-:W-:Y:S05]  /*00e0*/  CALL.REL.NOINC `($__internal_1_$__cuda_sm20_sqrt_rn_f32_slowpath) ;  /* 0x0000000400387944 */ /* 0x001fea0003c00000 */
[----:B------:R-:W-:Y:S01]  /*00f0*/  IMAD.MOV.U32 R0, RZ, RZ, R3 ;  /* 0x000000ffff007224 */ /* 0x000fe200078e0003 */
[----:B------:R-:W-:Y:S06]  /*0100*/  BRA `(.L_x_44) ;  /* 0x0000000000107947 */ /* 0x000fec0003800000 */
.L_x_43:
[C---:B0-----:R-:W-:Y:S01]  /*0110*/  FMUL.FTZ R3, R0.reuse, UR5 ;  /* 0x0000000500037c20 */ /* 0x041fe20008410000 */
[----:B------:R-:W-:-:S03]  /*0120*/  FMUL.FTZ R4, R0, 0.5 ;  /* 0x3f00000000047820 */ /* 0x000fc60000410000 */
[----:B------:R-:W-:-:S04]  /*0130*/  FFMA R0, -R3, R3, UR5 ;  /* 0x0000000503007e23 */ /* 0x000fc80008000103 */
[----:B------:R-:W-:-:S07]  /*0140*/  FFMA R0, R0, R4, R3 ;  /* 0x0000000400007223 */ /* 0x000fce0000000003 */
.L_x_44:
[----:B------:R-:W-:Y:S01]  /*0150*/  VIADD R3, R0, 0x1800000 ;  /* 0x0180000000037836 */ /* 0x000fe20000000000 */
[----:B------:R-:W0:Y:S04]  /*0160*/  LDCU.64 UR4, c[0x0][0x358] ;  /* 0x00006b00ff0477ac */ /* 0x000e280008000a00 */
[----:B------:R-:W-:-:S04]  /*0170*/  LOP3.LUT R3, R3, 0x7f800000, RZ, 0xc0, !PT ;  /* 0x7f80000003037812 */ /* 0x000fc800078ec0ff */
[----:B------:R-:W-:-:S13]  /*0180*/  ISETP.GT.U32.AND P0, PT, R3, 0x1ffffff, PT ;  /* 0x01ffffff0300780c */ /* 0x000fda0003f04070 */
[----:B0-----:R-:W-:Y:S05]  /*0190*/  @P0 BRA `(.L_x_45) ;  /* 0x0000000000100947 */ /* 0x001fea0003800000 */
[----:B------:R-:W-:-:S07]  /*01a0*/  MOV R4, 0x1c0 ;  /* 0x000001c000047802 */ /* 0x000fce0000000f00 */
[----:B------:R-:W-:Y:S05]  /*01b0*/  CALL.REL.NOINC `($__internal_0_$__cuda_sm20_rcp_rn_f32_slowpath) ;  /* 0x0000000000387944 */ /* 0x000fea0003c00000 */
[----:B------:R-:W-:Y:S01]  /*01c0*/  MOV R8, R3 ;  /* 0x0000000300087202 */ /* 0x000fe20000000f00 */
[----:B------:R-:W-:Y:S06]  /*01d0*/  BRA `(.L_x_46) ;  /* 0x0000000000107947 */ /* 0x000fec0003800000 */
.L_x_45:
[----:B------:R-:W0:Y:S02]  /*01e0*/  MUFU.RCP R3, R0 ;  /* 0x0000000000037308 */ /* 0x000e240000001000 */
[----:B0-----:R-:W-:-:S04]  /*01f0*/  FFMA R4, R3, R0, -1 ;  /* 0xbf80000003047423 */ /* 0x001fc80000000000 */
[----:B------:R-:W-:-:S04]  /*0200*/  FADD.FTZ R4, -R4, -RZ ;  /* 0x800000ff04047221 */ /* 0x000fc80000010100 */
[----:B------:R-:W-:-:S07]  /*0210*/  FFMA R8, R3, R4, R3 ;  /* 0x0000000403087223 */ /* 0x000fce0000000003 */
.L_x_46:
[----:B------:R-:W0:Y:S08]  /*0220*/  LDC.64 R4, c[0x0][0x380] ;  /* 0x0000e000ff047b82 */ /* 0x000e300000000a00 */
[----:B------:R-:W1:Y:S01]  /*0230*/  LDC.64 R6, c[0x0][0x388] ;  /* 0x0000e200ff067b82 */ /* 0x000e620000000a00 */
[----:B0-----:R-:W-:-:S06]  /*0240*/  IMAD.WIDE R4, R2, 0x4, R4 ;  /* 0x0000000402047825 */ /* 0x001fcc00078e0204 */
[----:B------:R-:W2:Y:S01]  /*0250*/  LDG.E R5, desc[UR4][R4.64] ;  /* 0x0000000404057981 */ /* 0x000ea2000c1e1900 */
[----:B-1----:R-:W-:-:S04]  /*0260*/  IMAD.WIDE R2, R2, 0x4, R6 ;  /* 0x0000000402027825 */ /* 0x002fc800078e0206 */
[----:B--2---:R-:W-:-:S05]  /*0270*/  FMUL R7, R5, R8 ;  /* 0x0000000805077220 */ /* 0x004fca0000400000 */
[----:B------:R-:W-:Y:S01]  /*0280*/  STG.E desc[UR4][R2.64], R7 ;  /* 0x0000000702007986 */ /* 0x000fe2000c101904 */
[----:B------:R-:W-:Y:S05]  /*0290*/  EXIT ;  /* 0x000000000000794d */ /* 0x000fea0003800000 */
        .weak           $__internal_0_$__cuda_sm20_rcp_rn_f32_slowpath
        .type           $__internal_0_$__cuda_sm20_rcp_rn_f32_slowpath,@function
        .size           $__internal_0_$__cuda_sm20_rcp_rn_f32_slowpath,($__internal_1_$__cuda_sm20_sqrt_rn_f32_slowpath - $__internal_0_$__cuda_sm20_rcp_rn_f32_slowpath)
$__internal_0_$__cuda_sm20_rcp_rn_f32_slowpath:
[----:B------:R-:W-:-:S05]  /*02a0*/  IMAD.SHL.U32 R3, R0, 0x2, RZ ;  /* 0x0000000200037824 */ /* 0x000fca00078e00ff */
[----:B------:R-:W-:-:S04]  /*02b0*/  SHF.R.U32.HI R9, RZ, 0x18, R3 ;  /* 0x00000018ff097819 */ /* 0x000fc80000011603 */
[----:B------:R-:W-:-:S13]  /*02c0*/  ISETP.NE.U32.AND P0, PT, R9, RZ, PT ;  /* 0x000000ff0900720c */ /* 0x000fda0003f05070 */
[----:B------:R-:W-:Y:S05]  /*02d0*/  @P0 BRA `(.L_x_47) ;  /* 0x00000000002c0947 */ /* 0x000fea0003800000 */
[----:B------:R-:W-:-:S04]  /*02e0*/  SHF.L.U32 R3, R0, 0x1, RZ ;  /* 0x0000000100037819 */ /* 0x000fc800000006ff */
[----:B------:R-:W-:-:S13]  /*02f0*/  ISETP.NE.AND P0, PT, R3, RZ, PT ;  /* 0x000000ff0300720c */ /* 0x000fda0003f05270 */
[----:B------:R2:W3:Y:S01]  /*0300*/  @!P0 MUFU.RCP R3, R0 ;  /* 0x0000000000038308 */ /* 0x0004e20000001000 */
[----:B------:R-:W-:Y:S05]  /*0310*/  @!P0 BRA `(.L_x_48) ;  /* 0x0000000000a48947 */ /* 0x000fea0003800000 */
[----:B------:R-:W-:-:S04]  /*0320*/  FFMA R5, R0, 1.84467440737095516160e+19, RZ ;  /* 0x5f80000000057823 */ /* 0x000fc800000000ff */
[----:B--2---:R-:W3:Y:S02]  /*0330*/  MUFU.RCP R0, R5 ;  /* 0x0000000500007308 */ /* 0x004ee40000001000 */
[----:B---3--:R-:W-:-:S04]  /*0340*/  FFMA R3, R5, R0, -1 ;  /* 0xbf80000005037423 */ /* 0x008fc80000000000 */
[----:B------:R-:W-:-:S04]  /*0350*/  FADD.FTZ R3, -R3, -RZ ;  /* 0x800000ff03037221 */ /* 0x000fc80000010100 */
[----:B------:R-:W-:-:S04]  /*0360*/  FFMA R0, R0, R3, R0 ;  /* 0x0000000300007223 */ /* 0x000fc80000000000 */
[----:B------:R-:W-:Y:S01]  /*0370*/  FFMA R3, R0, 1.84467440737095516160e+19, RZ ;  /* 0x5f80000000037823 */ /* 0x000fe200000000ff */
[----:B------:R-:W-:Y:S06]  /*0380*/  BRA `(.L_x_48) ;  /* 0x0000000000887947 */ /* 0x000fec0003800000 */
.L_x_47:
[----:B------:R-:W-:-:S05]  /*0390*/  VIADD R11, R9, 0xffffff03 ;  /* 0xffffff03090b7836 */ /* 0x000fca0000000000 */
[----:B------:R-:W-:-:S13]  /*03a0*/  ISETP.GT.U32.AND P0, PT, R11, 0x1, PT ;  /* 0x000000010b00780c */ /* 0x000fda0003f04070 */
[----:B------:R-:W-:Y:S05]  /*03b0*/  @P0 BRA `(.L_x_49) ;  /* 0x0000000000780947 */ /* 0x000fea0003800000 */
[----:B------:R-:W-:Y:S01]  /*03c0*/  LOP3.LUT R3, R0, 0x7fffff, RZ, 0xc0, !PT ;  /* 0x007fffff00037812 */ /* 0x000fe200078ec0ff */
[----:B------:R-:W-:-:S03]  /*03d0*/  HFMA2 R8, -RZ, RZ, 0, 1.78813934326171875e-07 ;  /* 0x00000003ff087431 */ /* 0x000fc600000001ff */
[----:B------:R-:W-:-:S04]  /*03e0*/  LOP3.LUT R3, R3, 0x3f800000, RZ, 0xfc, !PT ;  /* 0x3f80000003037812 */ /* 0x000fc800078efcff */
[----:B------:R-:W0:Y:S01]  /*03f0*/  MUFU.RCP R6, R3 ;  /* 0x0000000300067308 */ /* 0x000e220000001000 */
[----:B------:R-:W-:Y:S01]  /*0400*/  SHF.L.U32 R8, R8, R11, RZ ;  /* 0x0000000b08087219 */ /* 0x000fe200000006ff */
[----:B0-----:R-:W-:-:S04]  /*0410*/  FFMA R5, R3, R6, -1 ;  /* 0xbf80000003057423 */ /* 0x001fc80000000006 */
[----:B------:R-:W-:-:S04]  /*0420*/  FADD.FTZ R5, -R5, -RZ ;  /* 0x800000ff05057221 */ /* 0x000fc80000010100 */
[CCC-:B------:R-:W-:Y:S01]  /*0430*/  FFMA.RM R7, R6.reuse, R5.reuse, R6.reuse ;  /* 0x0000000506077223 */ /* 0x1c0fe20000004006 */
[----:B------:R-:W-:-:S04]  /*0440*/  FFMA.RP R6, R6, R5, R6 ;  /* 0x0000000506067223 */ /* 0x000fc80000008006 */
[C---:B------:R-:W-:Y:S02]  /*0450*/  LOP3.LUT R5, R7.reuse, 0x7fffff, RZ, 0xc0, !PT ;  /* 0x007fffff07057812 */ /* 0x040fe400078ec0ff */
[----:B------:R-:W-:Y:S02]  /*0460*/  FSETP.NEU.FTZ.AND P0, PT, R7, R6, PT ;  /* 0x000000060700720b */ /* 0x000fe40003f1d000 */
[----:B------:R-:W-:Y:S02]  /*0470*/  LOP3.LUT R5, R5, 0x800000, RZ, 0xfc, !PT ;  /* 0x0080000005057812 */ /* 0x000fe400078efcff */
[----:B------:R-:W-:Y:S02]  /*0480*/  SEL R6, RZ, 0xffffffff, !P0 ;  /* 0xffffffffff067807 */ /* 0x000fe40004000000 */
[----:B------:R-:W-:-:S03]  /*0490*/  LOP3.LUT R8, R8, R5, RZ, 0xc0, !PT ;  /* 0x0000000508087212 */ /* 0x000fc600078ec0ff */
[----:B------:R-:W-:Y:S01]  /*04a0*/  IMAD.MOV R6, RZ, RZ, -R6 ;  /* 0x000000ffff067224 */ /* 0x000fe200078e0a06 */
[----:B------:R-:W-:-:S04]  /*04b0*/  SHF.R.U32.HI R8, RZ, R11, R8 ;  /* 0x0000000bff087219 */ /* 0x000fc80000011608 */
[----:B------:R-:W-:Y:S01]  /*04c0*/  LOP3.LUT P1, RZ, R6, R11, R5, 0xf8, !PT ;  /* 0x0000000b06ff7212 */ /* 0x000fe2000782f805 */
[----:B------:R-:W-:Y:S01]  /*04d0*/  VIADD R6, R9, 0xffffff04 ;  /* 0xffffff0409067836 */ /* 0x000fe20000000000 */
[C---:B------:R-:W-:Y:S02]  /*04e0*/  LOP3.LUT P0, RZ, R8.reuse, 0x1, RZ, 0xc0, !PT ;  /* 0x0000000108ff7812 */ /* 0x040fe4000780c0ff */
[----:B------:R-:W-:-:S04]  /*04f0*/  LOP3.LUT P2, RZ, R8, 0x2, RZ, 0xc0, !PT ;  /* 0x0000000208ff7812 */ /* 0x000fc8000784c0ff */
[----:B------:R-:W-:Y:S02]  /*0500*/  PLOP3.LUT P0, PT, P0, P1, P2, 0xe0, 0x0 ;  /* 0x000000000000781c */ /* 0x000fe40000703c20 */
[----:B------:R-:W-:Y:S02]  /*0510*/  LOP3.LUT P1, RZ, R0, 0x7fffff, RZ, 0xc0, !PT ;  /* 0x007fffff00ff7812 */ /* 0x000fe4000782c0ff */
[----:B------:R-:W-:-:S04]  /*0520*/  SEL R3, RZ, 0x1, !P0 ;  /* 0x00000001ff037807 */ /* 0x000fc80004000000 */
[----:B------:R-:W-:-:S04]  /*0530*/  IADD3 R3, PT, PT, -R3, RZ, RZ ;  /* 0x000000ff03037210 */ /* 0x000fc80007ffe1ff */
[----:B------:R-:W-:Y:S02]  /*0540*/  ISETP.GE.AND P0, PT, R3, RZ, PT ;  /* 0x000000ff0300720c */ /* 0x000fe40003f06270 */
[----:B------:R-:W-:-:S11]  /*0550*/  SHF.R.U32.HI R3, RZ, R6, R5 ;  /* 0x00000006ff037219 */ /* 0x000fd60000011605 */
[----:B------:R-:W-:-:S05]  /*0560*/  @!P0 IADD3 R3, PT, PT, R3, 0x1, RZ ;  /* 0x0000000103038810 */ /* 0x000fca0007ffe0ff */
[----:B------:R-:W-:-:S05]  /*0570*/  @!P1 IMAD.SHL.U32 R3, R3, 0x2, RZ ;  /* 0x0000000203039824 */ /* 0x000fca00078e00ff */
[----:B------:R-:W-:Y:S01]  /*0580*/  LOP3.LUT R3, R3, 0x80000000, R0, 0xf8, !PT ;  /* 0x8000000003037812 */ /* 0x000fe200078ef800 */
[----:B------:R-:W-:Y:S06]  /*0590*/  BRA `(.L_x_48) ;  /* 0x0000000000047947 */ /* 0x000fec0003800000 */
.L_x_49:
[----:B------:R0:W1:Y:S02]  /*05a0*/  MUFU.RCP R3, R0 ;  /* 0x0000000000037308 */ /* 0x0000640000001000 */
.L_x_48:
[----:B------:R-:W-:-:S04]  /*05b0*/  MOV R5, 0x0 ;  /* 0x0000000000057802 */ /* 0x000fc80000000f00 */
[----:B0123--:R-:W-:Y:S05]  /*05c0*/  RET.REL.NODEC R4 `(_Z13normalize_vecPKfPffi) ;  /* 0xfffffff8048c7950 */ /* 0x00ffea0003c3ffff */
        .weak           $__internal_1_$__cuda_sm20_sqrt_rn_f32_slowpath
        .type           $__internal_1_$__cuda_sm20_sqrt_rn_f32_slowpath,@function
        .size           $__internal_1_$__cuda_sm20_sqrt_rn_f32_slowpath,(.L_x_65 - $__internal_1_$__cuda_sm20_sqrt_rn_f32_slowpath)
$__internal_1_$__cuda_sm20_sqrt_rn_f32_slowpath:
[----:B------:R-:W0:Y:S02]  /*05d0*/  LDC R0, c[0x0][0x390] ;  /* 0x0000e400ff007b82 */ /* 0x000e240000000800 */
[----:B0-----:R-:W-:-:S13]  /*05e0*/  LOP3.LUT P0, RZ, R0, 0x7fffffff, RZ, 0xc0, !PT ;  /* 0x7fffffff00ff7812 */ /* 0x001fda000780c0ff */
[----:B------:R-:W0:Y:S01]  /*05f0*/  @!P0 LDC R3, c[0x0][0x390] ;  /* 0x0000e400ff038b82 */ /* 0x000e220000000800 */
[----:B------:R-:W-:Y:S05]  /*0600*/  @!P0 BRA `(.L_x_50) ;  /* 0x0000000000448947 */ /* 0x000fea0003800000 */
[----:B------:R-:W-:-:S13]  /*0610*/  FSETP.GEU.FTZ.AND P0, PT, R0, RZ, PT ;  /* 0x000000ff0000720b */ /* 0x000fda0003f1e000 */
[----:B0-----:R-:W-:Y:S01]  /*0620*/  @!P0 IMAD.MOV.U32 R3, RZ, RZ, 0x7fffffff ;  /* 0x7fffffffff038424 */ /* 0x001fe200078e00ff */
[----:B------:R-:W-:Y:S06]  /*0630*/  @!P0 BRA `(.L_x_50) ;  /* 0x0000000000388947 */ /* 0x000fec0003800000 */
[----:B------:R-:W-:-:S13]  /*0640*/  FSETP.GTU.FTZ.AND P0, PT, |R0|, +INF , PT ;  /* 0x7f8000000000780b */ /* 0x000fda0003f1c200 */
[----:B------:R-:W-:Y:S01]  /*0650*/  @P0 FADD.FTZ R3, R0, 1 ;  /* 0x3f80000000030421 */ /* 0x000fe20000010000 */
[----:B------:R-:W-:Y:S06]  /*0660*/  @P0 BRA `(.L_x_50) ;  /* 0x00000000002c0947 */ /* 0x000fec0003800000 */
[----:B------:R-:W-:-:S13]  /*0670*/  FSETP.NEU.FTZ.AND P0, PT, |R0|, +INF , PT ;  /* 0x7f8000000000780b */ /* 0x000fda0003f1d200 */
[----:B------:R-:W1:Y:S01]  /*0680*/  @!P0 LDC R3, c[0x0][0x390] ;  /* 0x0000e400ff038b82 */ /* 0x000e620000000800 */
[----:B------:R-:W-:Y:S05]  /*0690*/  @!P0 BRA `(.L_x_50) ;  /* 0x0000000000208947 */ /* 0x000fea0003800000 */
[----:B------:R-:W-:-:S04]  /*06a0*/  FFMA R0, R0, 1.84467440737095516160e+19, RZ ;  /* 0x5f80000000007823 */ /* 0x000fc800000000ff */
[----:B-1----:R-:W0:Y:S02]  /*06b0*/  MUFU.RSQ R3, R0 ;  /* 0x0000000000037308 */ /* 0x002e240000001400 */
[----:B0-----:R-:W-:Y:S01]  /*06c0*/  FMUL.FTZ R5, R0, R3 ;  /* 0x0000000300057220 */ /* 0x001fe20000410000 */
[----:B------:R-:W-:-:S03]  /*06d0*/  FMUL.FTZ R3, R3, 0.5 ;  /* 0x3f00000003037820 */ /* 0x000fc60000410000 */
[----:B------:R-:W-:-:S04]  /*06e0*/  FADD.FTZ R4, -R5, -RZ ;  /* 0x800000ff05047221 */ /* 0x000fc80000010100 */
[----:B------:R-:W-:-:S04]  /*06f0*/  FFMA R4, R5, R4, R0 ;  /* 0x0000000405047223 */ /* 0x000fc80000000000 */
[----:B------:R-:W-:-:S04]  /*0700*/  FFMA R3, R4, R3, R5 ;  /* 0x0000000304037223 */ /* 0x000fc80000000005 */
[----:B------:R-:W-:-:S07]  /*0710*/  FMUL.FTZ R3, R3, 2.3283064365386962891e-10 ;  /* 0x2f80000003037820 */ /* 0x000fce0000410000 */
.L_x_50:
[----:B------:R-:W-:Y:S01]  /*0720*/  MOV R4, R6 ;  /* 0x0000000600047202 */ /* 0x000fe20000000f00 */
[----:B------:R-:W-:-:S04]  /*0730*/  IMAD.MOV.U32 R5, RZ, RZ, 0x0 ;  /* 0x00000000ff057424 */ /* 0x000fc800078e00ff */
[----:B01----:R-:W-:Y:S05]  /*0740*/  RET.REL.NODEC R4 `(_Z13normalize_vecPKfPffi) ;  /* 0xfffffff8042c7950 */ /* 0x003fea0003c3ffff */
.L_x_51:
        /* <DEDUP_REMOVED lines=11> */
.L_x_65:


//--------------------- .text._Z16reduce_block_sumPfi --------------------------
	.section	.text._Z16reduce_block_sumPfi,"ax",@progbits
	.align	128
        .global         _Z16reduce_block_sumPfi
        .type           _Z16reduce_block_sumPfi,@function
        .size           _Z16reduce_block_sumPfi,(.L_x_68 - _Z16reduce_block_sumPfi)
        .other          _Z16reduce_block_sumPfi,@"STO_CUDA_ENTRY STV_DEFAULT"
_Z16reduce_block_sumPfi:
.text._Z16reduce_block_sumPfi:
[----:B------:R-:W-:Y:S01]  /*0000*/  LDC R1, c[0x0][0x37c] ;  /* 0x0000df00ff017b82 */ /* 0x000fe20000000800 */
[----:B------:R-:W0:Y:S01]  /*0010*/  S2R R6, SR_TID.X ;  /* 0x0000000000067919 */ /* 0x000e220000002100 */
[----:B------:R-:W0:Y:S01]  /*0020*/  LDCU UR4, c[0x0][0x388] ;  /* 0x00007100ff0477ac */ /* 0x000e220008000800 */
[----:B------:R-:W-:Y:S01]  /*0030*/  BSSY.RECONVERGENT B0, `(.L_x_52) ;  /* 0x000000f000007945 */ /* 0x000fe20003800200 */
[----:B------:R-:W-:Y:S01]  /*0040*/  IMAD.MOV.U32 R0, RZ, RZ, RZ ;  /* 0x000000ffff007224 */ /* 0x000fe200078e00ff */
[----:B------:R-:W1:Y:S01]  /*0050*/  LDCU.64 UR6, c[0x0][0x358] ;  /* 0x00006b00ff0677ac */ /* 0x000e620008000a00 */
[----:B0-----:R-:W-:-:S13]  /*0060*/  ISETP.GE.AND P0, PT, R6, UR4, PT ;  /* 0x0000000406007c0c */ /* 0x001fda000bf06270 */
[----:B-1----:R-:W-:Y:S05]  /*0070*/  @P0 BRA `(.L_x_53) ;  /* 0x0000000000280947 */ /* 0x002fea0003800000 */
[----:B------:R-:W0:Y:S01]  /*0080*/  LDC R8, c[0x0][0x360] ;  /* 0x0000d800ff087b82 */ /* 0x000e220000000800 */
[----:B------:R-:W-:Y:S01]  /*0090*/  IMAD.MOV.U32 R0, RZ, RZ, RZ ;  /* 0x000000ffff007224 */ /* 0x000fe200078e00ff */
[----:B------:R-:W-:-:S06]  /*00a0*/  MOV R7, R6 ;  /* 0x0000000600077202 */ /* 0x000fcc0000000f00 */
[----:B------:R-:W1:Y:S02]  /*00b0*/  LDC.64 R4, c[0x0][0x380] ;  /* 0x0000e000ff047b82 */ /* 0x000e640000000a00 */
.L_x_54:
[----:B-1----:R-:W-:-:S06]  /*00c0*/  IMAD.WIDE R2, R7, 0x4, R4 ;  /* 0x0000000407027825 */ /* 0x002fcc00078e0204 */
[----:B------:R-:W2:Y:S01]  /*00d0*/  LDG.E R3, desc[UR6][R2.64] ;  /* 0x0000000602037981 */ /* 0x000ea2000c1e1900 */
[----:B0-----:R-:W-:-:S05]  /*00e0*/  IMAD.IADD R7, R8, 0x1, R7 ;  /* 0x0000000108077824 */ /* 0x001fca00078e0207 */
[----:B------:R-:W-:Y:S01]  /*00f0*/  ISETP.GE.AND P0, PT, R7, UR4, PT ;  /* 0x0000000407007c0c */ /* 0x000fe2000bf06270 */
[----:B--2---:R-:W-:-:S12]  /*0100*/  FADD R0, R3, R0 ;  /* 0x0000000003007221 */ /* 0x004fd80000000000 */
[----:B------:R-:W-:Y:S05]  /*0110*/  @!P0 BRA `(.L_x_54) ;  /* 0xfffffffc00e88947 */ /* 0x000fea000383ffff */
.L_x_53:
[----:B------:R-:W-:Y:S05]  /*0120*/  BSYNC.RECONVERGENT B0 ;  /* 0x0000000000007941 */ /* 0x000fea0003800200 */
.L_x_52:
[----:B------:R-:W0:Y:S01]  /*0130*/  S2UR UR5, SR_CgaCtaId ;  /* 0x00000000000579c3 */ /* 0x000e220000008800 */
[----:B------:R-:W-:Y:S01]  /*0140*/  UMOV UR4, 0x400 ;  /* 0x0000040000047882 */ /* 0x000fe20000000000 */
[----:B------:R-:W1:Y:S01]  /*0150*/  LDCU UR8, c[0x0][0x360] ;  /* 0x00006c00ff0877ac */ /* 0x000e620008000800 */
[----:B------:R-:W-:Y:S01]  /*0160*/  ISETP.NE.AND P0, PT, R6, RZ, PT ;  /* 0x000000ff0600720c */ /* 0x000fe20003f05270 */
[----:B-1----:R-:W-:Y:S02]  /*0170*/  UISETP.GE.U32.AND UP0, UPT, UR8, 0x2, UPT ;  /* 0x000000020800788c */ /* 0x002fe4000bf06070 */
[----:B0-----:R-:W-:-:S06]  /*0180*/  ULEA UR4, UR5, UR4, 0x18 ;  /* 0x0000000405047291 */ /* 0x001fcc000f8ec0ff */
[----:B------:R-:W-:-:S05]  /*0190*/  LEA R3, R6, UR4, 0x2 ;  /* 0x0000000406037c11 */ /* 0x000fca000f8e10ff */
[----:B------:R0:W-:Y:S01]  /*01a0*/  STS [R3], R0 ;  /* 0x0000000003007388 */ /* 0x0001e20000000800 */
[----:B------:R-:W-:Y:S06]  /*01b0*/  BAR.SYNC.DEFER_BLOCKING 0x0 ;  /* 0x0000000000007b1d */ /* 0x000fec0000010000 */
[----:B------:R-:W-:Y:S05]  /*01c0*/  BRA.U !UP0, `(.L_x_55) ;  /* 0x0000000108307547 */ /* 0x000fea000b800000 */
[----:B0-----:R-:W-:-:S07]  /*01d0*/  MOV R0, UR8 ;  /* 0x0000000800007c02 */ /* 0x001fce0008000f00 */
.L_x_56:
[----:B------:R-:W-:-:S04]  /*01e0*/  SHF.R.U32.HI R7, RZ, 0x1, R0 ;  /* 0x00000001ff077819 */ /* 0x000fc80000011600 */
[----:B------:R-:W-:-:S13]  /*01f0*/  ISETP.GE.U32.AND P1, PT, R6, R7, PT ;  /* 0x000000070600720c */ /* 0x000fda0003f26070 */
[----:B------:R-:W-:Y:S01]  /*0200*/  @!P1 IMAD R2, R7, 0x4, R3 ;  /* 0x0000000407029824 */ /* 0x000fe200078e0203 */
[----:B------:R-:W-:Y:S05]  /*0210*/  @!P1 LDS R5, [R3] ;  /* 0x0000000003059984 */ /* 0x000fea0000000800 */
[----:B------:R-:W0:Y:S02]  /*0220*/  @!P1 LDS R2, [R2] ;  /* 0x0000000002029984 */ /* 0x000e240000000800 */
[----:B0-----:R-:W-:-:S05]  /*0230*/  @!P1 FADD R4, R2, R5 ;  /* 0x0000000502049221 */ /* 0x001fca0000000000 */
[----:B------:R1:W-:Y:S01]  /*0240*/  @!P1 STS [R3], R4 ;  /* 0x0000000403009388 */ /* 0x0003e20000000800 */
[----:B------:R-:W-:Y:S01]  /*0250*/  BAR.SYNC.DEFER_BLOCKING 0x0 ;  /* 0x0000000000007b1d */ /* 0x000fe20000010000 */
[----:B------:R-:W-:Y:S02]  /*0260*/  ISETP.GT.U32.AND P1, PT, R0, 0x3, PT ;  /* 0x000000030000780c */ /* 0x000fe40003f24070 */
[----:B------:R-:W-:-:S11]  /*0270*/  MOV R0, R7 ;  /* 0x0000000700007202 */ /* 0x000fd60000000f00 */
[----:B-1----:R-:W-:Y:S05]  /*0280*/  @P1 BRA `(.L_x_56) ;  /* 0xfffffffc00d41947 */ /* 0x002fea000383ffff */
.L_x_55:
[----:B------:R-:W-:Y:S05]  /*0290*/  @P0 EXIT ;  /* 0x000000000000094d */ /* 0x000fea0003800000 */
[----:B------:R-:W1:Y:S01]  /*02a0*/  S2UR UR5, SR_CgaCtaId ;  /* 0x00000000000579c3 */ /* 0x000e620000008800 */
[----:B------:R-:W-:-:S07]  /*02b0*/  UMOV UR4, 0x400 ;  /* 0x0000040000047882 */ /* 0x000fce0000000000 */
[----:B0-----:R-:W0:Y:S01]  /*02c0*/  LDC.64 R2, c[0x0][0x380] ;  /* 0x0000e000ff027b82 */ /* 0x001e220000000a00 */
[----:B-1----:R-:W-:-:S09]  /*02d0*/  ULEA UR4, UR5, UR4, 0x18 ;  /* 0x0000000405047291 */ /* 0x002fd2000f8ec0ff */
[----:B------:R-:W0:Y:S04]  /*02e0*/  LDS R5, [UR4] ;  /* 0x00000004ff057984 */ /* 0x000e280008000800 */
[----:B0-----:R-:W-:Y:S01]  /*02f0*/  STG.E desc[UR6][R2.64], R5 ;  /* 0x0000000502007986 */ /* 0x001fe2000c101906 */
[----:B------:R-:W-:Y:S05]  /*0300*/  EXIT ;  /* 0x000000000000794d */ /* 0x000fea0003800000 */
.L_x_57:
        /* <DEDUP_REMOVED lines=15> */
.L_x_68:


//--------------------- .text._Z17compute_block_sumPfS_i --------------------------
	.section	.text._Z17compute_block_sumPfS_i,"ax",@progbits
	.align	128
        .global         _Z17compute_block_sumPfS_i
        .type           _Z17compute_block_sumPfS_i,@function
        .size           _Z17compute_block_sumPfS_i,(.L_x_69 - _Z17compute_block_sumPfS_i)
        .other          _Z17compute_block_sumPfS_i,@"STO_CUDA_ENTRY STV_DEFAULT"
_Z17compute_block_sumPfS_i:
.text._Z17compute_block_sumPfS_i:
[----:B------:R-:W-:Y:S01]  /*0000*/  LDC R1, c[0x0][0x37c] ;  /* 0x0000df00ff017b82 */ /* 0x000fe20000000800 */
[----:B------:R-:W0:Y:S01]  /*0010*/  S2R R6, SR_TID.X ;  /* 0x0000000000067919 */ /* 0x000e220000002100 */
[----:B------:R-:W0:Y:S01]  /*0020*/  LDCU UR8, c[0x0][0x360] ;  /* 0x00006c00ff0877ac */ /* 0x000e220008000800 */
[----:B------:R-:W0:Y:S01]  /*0030*/  S2R R7, SR_CTAID.X ;  /* 0x0000000000077919 */ /* 0x000e220000002500 */
[----:B------:R-:W1:Y:S01]  /*0040*/  LDCU UR4, c[0x0][0x390] ;  /* 0x00007200ff0477ac */ /* 0x000e620008000800 */
[----:B------:R-:W2:Y:S01]  /*0050*/  LDCU.64 UR6, c[0x0][0x358] ;  /* 0x00006b00ff0677ac */ /* 0x000ea20008000a00 */
[----:B0-----:R-:W-:-:S05]  /*0060*/  IMAD R5, R7, UR8, R6 ;  /* 0x0000000807057c24 */ /* 0x001fca000f8e0206 */
[----:B-1----:R-:W-:-:S13]  /*0070*/  ISETP.GE.AND P1, PT, R5, UR4, PT ;  /* 0x0000000405007c0c */ /* 0x002fda000bf26270 */
[----:B------:R-:W0:Y:S02]  /*0080*/  @!P1 LDC.64 R2, c[0x0][0x380] ;  /* 0x0000e000ff029b82 */ /* 0x000e240000000a00 */
[----:B0-----:R-:W-:-:S06]  /*0090*/  @!P1 IMAD.WIDE R2, R5, 0x4, R2 ;  /* 0x0000000405029825 */ /* 0x001fcc00078e0202 */
[----:B--2---:R-:W2:Y:S01]  /*00a0*/  @!P1 LDG.E R2, desc[UR6][R2.64] ;  /* 0x0000000602029981 */ /* 0x004ea2000c1e1900 */
[----:B------:R-:W0:Y:S01]  /*00b0*/  S2UR UR5, SR_CgaCtaId ;  /* 0x00000000000579c3 */ /* 0x000e220000008800 */
[----:B------:R-:W-:Y:S01]  /*00c0*/  IMAD.U32 R0, RZ, RZ, UR8 ;  /* 0x00000008ff007e24 */ /* 0x000fe2000f8e00ff */
[----:B------:R-:W-:Y:S01]  /*00d0*/  UMOV UR4, 0x400 ;  /* 0x0000040000047882 */ /* 0x000fe20000000000 */
[----:B------:R-:W-:-:S03]  /*00e0*/  IMAD.MOV.U32 R4, RZ, RZ, RZ ;  /* 0x000000ffff047224 */ /* 0x000fc600078e00ff */
[----:B------:R-:W-:Y:S01]  /*00f0*/  ISETP.GE.U32.AND P0, PT, R0, 0x2, PT ;  /* 0x000000020000780c */ /* 0x000fe20003f06070 */
[----:B0-----:R-:W-:-:S06]  /*0100*/  ULEA UR4, UR5, UR4, 0x18 ;  /* 0x0000000405047291 */ /* 0x001fcc000f8ec0ff */
[----:B------:R-:W-:Y:S01]  /*0110*/  LEA R5, R6, UR4, 0x2 ;  /* 0x0000000406057c11 */ /* 0x000fe2000f8e10ff */
[----:B--2---:R-:W-:Y:S01]  /*0120*/  @!P1 FMUL R4, R2, R2 ;  /* 0x0000000202049220 */ /* 0x004fe20000400000 */
[----:B------:R-:W-:-:S04]  /*0130*/  ISETP.NE.AND P1, PT, R6, RZ, PT ;  /* 0x000000ff0600720c */ /* 0x000fc80003f25270 */
[----:B------:R0:W-:Y:S01]  /*0140*/  STS [R5], R4 ;  /* 0x0000000405007388 */ /* 0x0001e20000000800 */
[----:B------:R-:W-:Y:S06]  /*0150*/  BAR.SYNC.DEFER_BLOCKING 0x0 ;  /* 0x0000000000007b1d */ /* 0x000fec0000010000 */
[----:B------:R-:W-:Y:S05]  /*0160*/  @!P0 BRA `(.L_x_58) ;  /* 0x00000000002c8947 */ /* 0x000fea0003800000 */
.L_x_59:
[----:B------:R-:W-:-:S04]  /*0170*/  SHF.R.U32.HI R8, RZ, 0x1, R0 ;  /* 0x00000001ff087819 */ /* 0x000fc80000011600 */
[----:B------:R-:W-:-:S13]  /*0180*/  ISETP.GE.U32.AND P0, PT, R6, R8, PT ;  /* 0x000000080600720c */ /* 0x000fda0003f06070 */
[----:B------:R-:W-:Y:S01]  /*0190*/  @!P0 LEA R2, R8, R5, 0x2 ;  /* 0x0000000508028211 */ /* 0x000fe200078e10ff */
[----:B------:R-:W-:Y:S05]  /*01a0*/  @!P0 LDS R3, [R5] ;  /* 0x0000000005038984 */ /* 0x000fea0000000800 */
[----:B------:R-:W0:Y:S02]  /*01b0*/  @!P0 LDS R2, [R2] ;  /* 0x0000000002028984 */ /* 0x000e240000000800 */
[----:B0-----:R-:W-:-:S05]  /*01c0*/  @!P0 FADD R4, R2, R3 ;  /* 0x0000000302048221 */ /* 0x001fca0000000000 */
[----:B------:R1:W-:Y:S01]  /*01d0*/  @!P0 STS [R5], R4 ;  /* 0x0000000405008388 */ /* 0x0003e20000000800 */
[----:B------:R-:W-:Y:S01]  /*01e0*/  BAR.SYNC.DEFER_BLOCKING 0x0 ;  /* 0x0000000000007b1d */ /* 0x000fe20000010000 */
[----:B------:R-:W-:Y:S01]  /*01f0*/  ISETP.GT.U32.AND P0, PT, R0, 0x3, PT ;  /* 0x000000030000780c */ /* 0x000fe20003f04070 */
[----:B------:R-:W-:-:S12]  /*0200*/  IMAD.MOV.U32 R0, RZ, RZ, R8 ;  /* 0x000000ffff007224 */ /* 0x000fd800078e0008 */
[----:B-1----:R-:W-:Y:S05]  /*0210*/  @P0 BRA `(.L_x_59) ;  /* 0xfffffffc00d40947 */ /* 0x002fea000383ffff */
.L_x_58:
[----:B------:R-:W-:Y:S05]  /*0220*/  @P1 EXIT ;  /* 0x000000000000194d */ /* 0x000fea0003800000 */
[----:B------:R-:W1:Y:S01]  /*0230*/  S2UR UR5, SR_CgaCtaId ;  /* 0x00000000000579c3 */ /* 0x000e620000008800 */
[----:B------:R-:W-:-:S07]  /*0240*/  UMOV UR4, 0x400 ;  /* 0x0000040000047882 */ /* 0x000fce0000000000 */
[----:B------:R-:W2:Y:S01]  /*0250*/  LDC.64 R2, c[0x0][0x388] ;  /* 0x0000e200ff027b82 */ /* 0x000ea20000000a00 */
[----:B-1----:R-:W-:Y:S01]  /*0260*/  ULEA UR4, UR5, UR4, 0x18 ;  /* 0x0000000405047291 */ /* 0x002fe2000f8ec0ff */
[----:B--2---:R-:W-:-:S08]  /*0270*/  IMAD.WIDE.U32 R2, R7, 0x4, R2 ;  /* 0x0000000407027825 */ /* 0x004fd000078e0002 */
[----:B0-----:R-:W0:Y:S04]  /*0280*/  LDS R5, [UR4] ;  /* 0x00000004ff057984 */ /* 0x001e280008000800 */
[----:B0-----:R-:W-:Y:S01]  /*0290*/  STG.E desc[UR6][R2.64], R5 ;  /* 0x0000000502007986 */ /* 0x001fe2000c101906 */
[----:B------:R-:W-:Y:S05]  /*02a0*/  EXIT ;  /* 0x000000000000794d */ /* 0x000fea0003800000 */
.L_x_60:
        /* <DEDUP_REMOVED lines=13> */
.L_x_69:


//--------------------- .text._Z10vector_mulPfS_S_i --------------------------
	.section	.text._Z10vector_mulPfS_S_i,"ax",@progbits
	.align	128
        .global         _Z10vector_mulPfS_S_i
        .type           _Z10vector_mulPfS_S_i,@function
        .size           _Z10vector_mulPfS_S_i,(.L_x_70 - _Z10vector_mulPfS_S_i)
        .other          _Z10vector_mulPfS_S_i,@"STO_CUDA_ENTRY STV_DEFAULT"
_Z10vector_mulPfS_S_i:
.text._Z10vector_mulPfS_S_i:
[----:B------:R-:W-:Y:S01]  /*0000*/  LDC R1, c[0x0][0x37c] ;  /* 0x0000df00ff017b82 */ /* 0x000fe20000000800 */
[----:B------:R-:W0:Y:S01]  /*0010*/  S2R R8, SR_TID.X ;  /* 0x0000000000087919 */ /* 0x000e220000002100 */
[----:B------:R-:W0:Y:S06]  /*0020*/  LDCU UR8, c[0x0][0x360] ;  /* 0x00006c00ff0877ac */ /* 0x000e2c0008000800 */
[----:B------:R-:W1:Y:S01]  /*0030*/  LDC.64 R2, c[0x0][0x380] ;  /* 0x0000e000ff027b82 */ /* 0x000e620000000a00 */
[----:B------:R-:W0:Y:S01]  /*0040*/  S2R R7, SR_CTAID.X ;  /* 0x0000000000077919 */ /* 0x000e220000002500 */
[----:B------:R-:W2:Y:S01]  /*0050*/  LDCU UR4, c[0x0][0x398] ;  /* 0x00007300ff0477ac */ /* 0x000ea20008000800 */
[----:B------:R-:W3:Y:S05]  /*0060*/  LDCU.64 UR6, c[0x0][0x358] ;  /* 0x00006b00ff0677ac */ /* 0x000eea0008000a00 */
[----:B------:R-:W4:Y:S01]  /*0070*/  LDC.64 R4, c[0x0][0x388] ;  /* 0x0000e200ff047b82 */ /* 0x000f220000000a00 */
[----:B0-----:R-:W-:-:S05]  /*0080*/  IMAD R7, R7, UR8, R8 ;  /* 0x0000000807077c24 */ /* 0x001fca000f8e0208 */
[----:B--2---:R-:W-:-:S13]  /*0090*/  ISETP.GE.AND P1, PT, R7, UR4, PT ;  /* 0x0000000407007c0c */ /* 0x004fda000bf26270 */
[----:B-1----:R-:W-:-:S04]  /*00a0*/  @!P1 IMAD.WIDE R2, R7, 0x4, R2 ;  /* 0x0000000407029825 */ /* 0x002fc800078e0202 */
[----:B----4-:R-:W-:Y:S02]  /*00b0*/  @!P1 IMAD.WIDE R4, R7, 0x4, R4 ;  /* 0x0000000407049825 */ /* 0x010fe400078e0204 */
[----:B---3--:R-:W2:Y:S04]  /*00c0*/  @!P1 LDG.E R2, desc[UR6][R2.64] ;  /* 0x0000000602029981 */ /* 0x008ea8000c1e1900 */
[----:B------:R-:W2:Y:S01]  /*00d0*/  @!P1 LDG.E R5, desc[UR6][R4.64] ;  /* 0x0000000604059981 */ /* 0x000ea2000c1e1900 */
        /* <DEDUP_REMOVED lines=12> */
.L_x_62:
[----:B------:R-:W-:-:S04]  /*01a0*/  SHF.R.U32.HI R5, RZ, 0x1, R0 ;  /* 0x00000001ff057819 */ /* 0x000fc80000011600 */
[----:B------:R-:W-:-:S13]  /*01b0*/  ISETP.GE.U32.AND P0, PT, R8, R5, PT ;  /* 0x000000050800720c */ /* 0x000fda0003f06070 */
[----:B------:R-:W-:Y:S01]  /*01c0*/  @!P0 LEA R2, R5, R7, 0x2 ;  /* 0x0000000705028211 */ /* 0x000fe200078e10ff */
[----:B------:R-:W-:Y:S05]  /*01d0*/  @!P0 LDS R3, [R7] ;  /* 0x0000000007038984 */ /* 0x000fea0000000800 */
[----:B------:R-:W1:Y:S02]  /*01e0*/  @!P0 LDS R2, [R2] ;  /* 0x0000000002028984 */ /* 0x000e640000000800 */
[----:B-1----:R-:W-:-:S05]  /*01f0*/  @!P0 FADD R4, R2, R3 ;  /* 0x0000000302048221 */ /* 0x002fca0000000000 */
[----:B------:R1:W-:Y:S01]  /*0200*/  @!P0 STS [R7], R4 ;  /* 0x0000000407008388 */ /* 0x0003e20000000800 */
[----:B------:R-:W-:Y:S01]  /*0210*/  BAR.SYNC.DEFER_BLOCKING 0x0 ;  /* 0x0000000000007b1d */ /* 0x000fe20000010000 */
[----:B------:R-:W-:Y:S01]  /*0220*/  ISETP.GT.U32.AND P0, PT, R0, 0x3, PT ;  /* 0x000000030000780c */ /* 0x000fe20003f04070 */
[----:B------:R-:W-:-:S12]  /*0230*/  IMAD.MOV.U32 R0, RZ, RZ, R5 ;  /* 0x000000ffff007224 */ /* 0x000fd800078e0005 */
[----:B-1----:R-:W-:Y:S05]  /*0240*/  @P0 BRA `(.L_x_62) ;  /* 0xfffffffc00d40947 */ /* 0x002fea000383ffff */
.L_x_61:
[----:B------:R-:W-:Y:S05]  /*0250*/  @P1 EXIT ;  /* 0x000000000000194d */ /* 0x000fea0003800000 */
[----:B------:R-:W1:Y:S01]  /*0260*/  S2UR UR5, SR_CgaCtaId ;  /* 0x00000000000579c3 */ /* 0x000e620000008800 */
[----:B------:R-:W-:-:S07]  /*0270*/  UMOV UR4, 0x400 ;  /* 0x0000040000047882 */ /* 0x000fce0000000000 */
[----:B------:R-:W2:Y:S01]  /*0280*/  LDC.64 R2, c[0x0][0x390] ;  /* 0x0000e400ff027b82 */ /* 0x000ea20000000a00 */
[----:B-1----:R-:W-:-:S09]  /*0290*/  ULEA UR4, UR5, UR4, 0x18 ;  /* 0x0000000405047291 */ /* 0x002fd2000f8ec0ff */
[----:B------:R-:W2:Y:S04]  /*02a0*/  LDS R5, [UR4] ;  /* 0x00000004ff057984 */ /* 0x000ea80008000800 */
[----:B--2---:R-:W-:Y:S01]  /*02b0*/  REDG.E.ADD.F32.FTZ.RN.STRONG.GPU desc[UR6][R2.64], R5 ;  /* 0x00000005020079a6 */ /* 0x004fe2000c12f306 */
[----:B------:R-:W-:Y:S05]  /*02c0*/  EXIT ;  /* 0x000000000000794d */ /* 0x000fea0003800000 */
.L_x_63:
        /* <DEDUP_REMOVED lines=11> */
.L_x_70:


//--------------------- .nv.global.init           --------------------------
	.section	.nv.global.init,"aw",@progbits
	.align	4
.nv.global.init:
	.type		__cudart_i2opi_f,@object
	.size		__cudart_i2opi_f,(.L_0 - __cudart_i2opi_f)
__cudart_i2opi_f:
        /*0000*/ 	.byte	0x41, 0x90, 0x43, 0x3c, 0x99, 0x95, 0x62, 0xdb, 0xc0, 0xdd, 0x34, 0xf5, 0xd1, 0x57, 0x27, 0xfc
        /*0010*/ 	.byte	0x29, 0x15, 0x44, 0x4e, 0x6e, 0x83, 0xf9, 0xa2
.L_0:


//--------------------- .nv.shared._Z10vector_sinPfS_i --------------------------
	.section	.nv.shared._Z10vector_sinPfS_i,"aw",@nobits
	.sectionflags	@""
	.align	16
	.zero		1024


//--------------------- .nv.shared.reserved.0     --------------------------
	.section	.nv.shared.reserved.0,"aw",@nobits
	.weak		__nv_reservedSMEM_offset_0_alias
	.size		__nv_reservedSMEM_offset_0_alias, 0, 64
	.other		__nv_reservedSMEM_offset_0_alias,@"STO_CUDA_RESERVED_SHARED STV_DEFAULT"
__nv_reservedSMEM_offset_0_alias:
	.zero		0
	.zero		64


//--------------------- .nv.shared._Z13normalize_vecPKfPffi --------------------------
	.section	.nv.shared._Z13normalize_vecPKfPffi,"aw",@nobits
	.sectionflags	@""
	.align	16
	.zero		1024


//--------------------- .nv.shared._Z16reduce_block_sumPfi --------------------------
	.section	.nv.shared._Z16reduce_block_sumPfi,"aw",@nobits
	.sectionflags	@""
	.align	16
	.zero		1024


//--------------------- .nv.shared._Z17compute_block_sumPfS_i --------------------------
	.section	.nv.shared._Z17compute_block_sumPfS_i,"aw",@nobits
	.sectionflags	@""
	.align	16
	.zero		1024


//--------------------- .nv.shared._Z10vector_mulPfS_S_i --------------------------
	.section	.nv.shared._Z10vector_mulPfS_S_i,"aw",@nobits
	.sectionflags	@""
	.align	16
	.zero		1024


//--------------------- .nv.constant0._Z10vector_sinPfS_i --------------------------
	.section	.nv.constant0._Z10vector_sinPfS_i,"a",@progbits
	.sectionflags	@""
	.align	4
.nv.constant0._Z10vector_sinPfS_i:
	.zero		916


//--------------------- .nv.constant0._Z13normalize_vecPKfPffi --------------------------
	.section	.nv.constant0._Z13normalize_vecPKfPffi,"a",@progbits
	.sectionflags	@""
	.align	4
.nv.constant0._Z13normalize_vecPKfPffi:
	.zero		920


//--------------------- .nv.constant0._Z16reduce_block_sumPfi --------------------------
	.section	.nv.constant0._Z16reduce_block_sumPfi,"a",@progbits
	.sectionflags	@""
	.align	4
.nv.constant0._Z16reduce_block_sumPfi:
	.zero		908


//--------------------- .nv.constant0._Z17compute_block_sumPfS_i --------------------------
	.section	.nv.constant0._Z17compute_block_sumPfS_i,"a",@progbits
	.sectionflags	@""
	.align	4
.nv.constant0._Z17compute_block_sumPfS_i:
	.zero		916


//--------------------- .nv.constant0._Z10vector_mulPfS_S_i --------------------------
	.section	.nv.constant0._Z10vector_mulPfS_S_i,"a",@progbits
	.sectionflags	@""
	.align	4
.nv.constant0._Z10vector_mulPfS_S_i:
	.zero		924


//--------------------- SYMBOLS --------------------------

	.type		.nv.reservedSmem.offset0,@object
	.size		.nv.reservedSmem.offset0,0x4
	.type		.nv.reservedSmem.cap,@object
	.size		.nv.reservedSmem.cap,0x4
